	.headerflags	@"EF_CUDA_TEXMODE_UNIFIED EF_CUDA_64BIT_ADDRESS EF_CUDA_ACCELERATORS EF_CUDA_SM90 EF_CUDA_VIRTUAL_SM(EF_CUDA_SM90)"
	.elftype	@"ET_EXEC"


//--------------------- .nv.info                  --------------------------
	.section	.nv.info,"",@"SHT_CUDA_INFO"
	.align	4


	//----- nvinfo : EIATTR_REGCOUNT
	.align		4
        /*0000*/ 	.byte	0x04, 0x2f
        /*0002*/ 	.short	(.L_3 - .L_2)
	.align		4
.L_2:
        /*0004*/ 	.word	index@(triton_poi_fused_cat_29)
        /*0008*/ 	.word	0x0000004c


	//----- nvinfo : EIATTR_MIN_STACK_SIZE
	.align		4
.L_3:
        /*000c*/ 	.byte	0x04, 0x12
        /*000e*/ 	.short	(.L_5 - .L_4)
	.align		4
.L_4:
        /*0010*/ 	.word	index@(triton_poi_fused_cat_29)
        /*0014*/ 	.word	0x00000000


	//----- nvinfo : EIATTR_FRAME_SIZE
	.align		4
.L_5:
        /*0018*/ 	.byte	0x04, 0x11
        /*001a*/ 	.short	(.L_7 - .L_6)
	.align		4
.L_6:
        /*001c*/ 	.word	index@(triton_poi_fused_cat_29)
        /*0020*/ 	.word	0x00000000


	//----- nvinfo : EIATTR_MIN_STACK_SIZE
	.align		4
.L_7:
        /*0024*/ 	.byte	0x04, 0x12
        /*0026*/ 	.short	(.L_9 - .L_8)
	.align		4
.L_8:
        /*0028*/ 	.word	index@(triton_poi_fused_cat_29)
        /*002c*/ 	.word	0x00000000
.L_9:


//--------------------- .nv.info.triton_poi_fused_cat_29 --------------------------
	.section	.nv.info.triton_poi_fused_cat_29,"",@"SHT_CUDA_INFO"
	.sectionflags	@""
	.align	4


	//----- nvinfo : EIATTR_CUDA_API_VERSION
	.align		4
        /*0000*/ 	.byte	0x04, 0x37
        /*0002*/ 	.short	(.L_11 - .L_10)
.L_10:
        /*0004*/ 	.word	0x0000007c


	//----- nvinfo : EIATTR_KPARAM_INFO
	.align		4
.L_11:
        /*0008*/ 	.byte	0x04, 0x17
        /*000a*/ 	.short	(.L_13 - .L_12)
.L_12:
        /*000c*/ 	.word	0x00000000
        /*0010*/ 	.short	0x0015
        /*0012*/ 	.short	0x00a8
        /*0014*/ 	.byte	0x00, 0xf0, 0x11, 0x00


	//----- nvinfo : EIATTR_KPARAM_INFO
	.align		4
.L_13:
        /*0018*/ 	.byte	0x04, 0x17
        /*001a*/ 	.short	(.L_15 - .L_14)
.L_14:
        /*001c*/ 	.word	0x00000000
        /*0020*/ 	.short	0x0014
        /*0022*/ 	.short	0x00a0
        /*0024*/ 	.byte	0x00, 0xf4, 0x21, 0x00


	//----- nvinfo : EIATTR_KPARAM_INFO
	.align		4
.L_15:
        /*0028*/ 	.byte	0x04, 0x17
        /*002a*/ 	.short	(.L_17 - .L_16)
.L_16:
        /*002c*/ 	.word	0x00000000
        /*0030*/ 	.short	0x0013
        /*0032*/ 	.short	0x0098
        /*0034*/ 	.byte	0x00, 0xf4, 0x21, 0x00


	//----- nvinfo : EIATTR_KPARAM_INFO
	.align		4
.L_17:
        /*0038*/ 	.byte	0x04, 0x17
        /*003a*/ 	.short	(.L_19 - .L_18)
.L_18:
        /*003c*/ 	.word	0x00000000
        /*0040*/ 	.short	0x0012
        /*0042*/ 	.short	0x0090
        /*0044*/ 	.byte	0x00, 0xf4, 0x21, 0x00


	//----- nvinfo : EIATTR_KPARAM_INFO
	.align		4
.L_19:
        /*0048*/ 	.byte	0x04, 0x17
        /*004a*/ 	.short	(.L_21 - .L_20)
.L_20:
        /*004c*/ 	.word	0x00000000
        /*0050*/ 	.short	0x0011
        /*0052*/ 	.short	0x0088
        /*0054*/ 	.byte	0x00, 0xf4, 0x21, 0x00


	//----- nvinfo : EIATTR_KPARAM_INFO
	.align		4
.L_21:
        /*0058*/ 	.byte	0x04, 0x17
        /*005a*/ 	.short	(.L_23 - .L_22)
.L_22:
        /*005c*/ 	.word	0x00000000
        /*0060*/ 	.short	0x0010
        /*0062*/ 	.short	0x0080
        /*0064*/ 	.byte	0x00, 0xf4, 0x21, 0x00


	//----- nvinfo : EIATTR_KPARAM_INFO
	.align		4
.L_23:
        /*0068*/ 	.byte	0x04, 0x17
        /*006a*/ 	.short	(.L_25 - .L_24)
.L_24:
        /*006c*/ 	.word	0x00000000
        /*0070*/ 	.short	0x000f
        /*0072*/ 	.short	0x0078
        /*0074*/ 	.byte	0x00, 0xf4, 0x21, 0x00


	//----- nvinfo : EIATTR_KPARAM_INFO
	.align		4
.L_25:
        /*0078*/ 	.byte	0x04, 0x17
        /*007a*/ 	.short	(.L_27 - .L_26)
.L_26:
        /*007c*/ 	.word	0x00000000
        /*0080*/ 	.short	0x000e
        /*0082*/ 	.short	0x0070
        /*0084*/ 	.byte	0x00, 0xf4, 0x21, 0x00


	//----- nvinfo : EIATTR_KPARAM_INFO
	.align		4
.L_27:
        /*0088*/ 	.byte	0x04, 0x17
        /*008a*/ 	.short	(.L_29 - .L_28)
.L_28:
        /*008c*/ 	.word	0x00000000
        /*0090*/ 	.short	0x000d
        /*0092*/ 	.short	0x0068
        /*0094*/ 	.byte	0x00, 0xf4, 0x21, 0x00


	//----- nvinfo : EIATTR_KPARAM_INFO
	.align		4
.L_29:
        /*0098*/ 	.byte	0x04, 0x17
        /*009a*/ 	.short	(.L_31 - .L_30)
.L_30:
        /*009c*/ 	.word	0x00000000
        /*00a0*/ 	.short	0x000c
        /*00a2*/ 	.short	0x0060
        /*00a4*/ 	.byte	0x00, 0xf4, 0x21, 0x00


	//----- nvinfo : EIATTR_KPARAM_INFO
	.align		4
.L_31:
        /*00a8*/ 	.byte	0x04, 0x17
        /*00aa*/ 	.short	(.L_33 - .L_32)
.L_32:
        /*00ac*/ 	.word	0x00000000
        /*00b0*/ 	.short	0x000b
        /*00b2*/ 	.short	0x0058
        /*00b4*/ 	.byte	0x00, 0xf4, 0x21, 0x00


	//----- nvinfo : EIATTR_KPARAM_INFO
	.align		4
.L_33:
        /*00b8*/ 	.byte	0x04, 0x17
        /*00ba*/ 	.short	(.L_35 - .L_34)
.L_34:
        /*00bc*/ 	.word	0x00000000
        /*00c0*/ 	.short	0x000a
        /*00c2*/ 	.short	0x0050
        /*00c4*/ 	.byte	0x00, 0xf4, 0x21, 0x00


	//----- nvinfo : EIATTR_KPARAM_INFO
	.align		4
.L_35:
        /*00c8*/ 	.byte	0x04, 0x17
        /*00ca*/ 	.short	(.L_37 - .L_36)
.L_36:
        /*00cc*/ 	.word	0x00000000
        /*00d0*/ 	.short	0x0009
        /*00d2*/ 	.short	0x0048
        /*00d4*/ 	.byte	0x00, 0xf4, 0x21, 0x00


	//----- nvinfo : EIATTR_KPARAM_INFO
	.align		4
.L_37:
        /*00d8*/ 	.byte	0x04, 0x17
        /*00da*/ 	.short	(.L_39 - .L_38)
.L_38:
        /*00dc*/ 	.word	0x00000000
        /*00e0*/ 	.short	0x0008
        /*00e2*/ 	.short	0x0040
        /*00e4*/ 	.byte	0x00, 0xf4, 0x21, 0x00


	//----- nvinfo : EIATTR_KPARAM_INFO
	.align		4
.L_39:
        /*00e8*/ 	.byte	0x04, 0x17
        /*00ea*/ 	.short	(.L_41 - .L_40)
.L_40:
        /*00ec*/ 	.word	0x00000000
        /*00f0*/ 	.short	0x0007
        /*00f2*/ 	.short	0x0038
        /*00f4*/ 	.byte	0x00, 0xf4, 0x21, 0x00


	//----- nvinfo : EIATTR_KPARAM_INFO
	.align		4
.L_41:
        /*00f8*/ 	.byte	0x04, 0x17
        /*00fa*/ 	.short	(.L_43 - .L_42)
.L_42:
        /*00fc*/ 	.word	0x00000000
        /*0100*/ 	.short	0x0006
        /*0102*/ 	.short	0x0030
        /*0104*/ 	.byte	0x00, 0xf4, 0x21, 0x00


	//----- nvinfo : EIATTR_KPARAM_INFO
	.align		4
.L_43:
        /*0108*/ 	.byte	0x04, 0x17
        /*010a*/ 	.short	(.L_45 - .L_44)
.L_44:
        /*010c*/ 	.word	0x00000000
        /*0110*/ 	.short	0x0005
        /*0112*/ 	.short	0x0028
        /*0114*/ 	.byte	0x00, 0xf4, 0x21, 0x00


	//----- nvinfo : EIATTR_KPARAM_INFO
	.align		4
.L_45:
        /*0118*/ 	.byte	0x04, 0x17
        /*011a*/ 	.short	(.L_47 - .L_46)
.L_46:
        /*011c*/ 	.word	0x00000000
        /*0120*/ 	.short	0x0004
        /*0122*/ 	.short	0x0020
        /*0124*/ 	.byte	0x00, 0xf4, 0x21, 0x00


	//----- nvinfo : EIATTR_KPARAM_INFO
	.align		4
.L_47:
        /*0128*/ 	.byte	0x04, 0x17
        /*012a*/ 	.short	(.L_49 - .L_48)
.L_48:
        /*012c*/ 	.word	0x00000000
        /*0130*/ 	.short	0x0003
        /*0132*/ 	.short	0x0018
        /*0134*/ 	.byte	0x00, 0xf4, 0x21, 0x00


	//----- nvinfo : EIATTR_KPARAM_INFO
	.align		4
.L_49:
        /*0138*/ 	.byte	0x04, 0x17
        /*013a*/ 	.short	(.L_51 - .L_50)
.L_50:
        /*013c*/ 	.word	0x00000000
        /*0140*/ 	.short	0x0002
        /*0142*/ 	.short	0x0010
        /*0144*/ 	.byte	0x00, 0xf4, 0x21, 0x00


	//----- nvinfo : EIATTR_KPARAM_INFO
	.align		4
.L_51:
        /*0148*/ 	.byte	0x04, 0x17
        /*014a*/ 	.short	(.L_53 - .L_52)
.L_52:
        /*014c*/ 	.word	0x00000000
        /*0150*/ 	.short	0x0001
        /*0152*/ 	.short	0x0008
        /*0154*/ 	.byte	0x00, 0xf4, 0x21, 0x00


	//----- nvinfo : EIATTR_KPARAM_INFO
	.align		4
.L_53:
        /*0158*/ 	.byte	0x04, 0x17
        /*015a*/ 	.short	(.L_55 - .L_54)
.L_54:
        /*015c*/ 	.word	0x00000000
        /*0160*/ 	.short	0x0000
        /*0162*/ 	.short	0x0000
        /*0164*/ 	.byte	0x00, 0xf4, 0x21, 0x00


	//----- nvinfo : EIATTR_SPARSE_MMA_MASK
	.align		4
.L_55:
        /*0168*/ 	.byte	0x03, 0x50
        /*016a*/ 	.short	0x0000


	//----- nvinfo : EIATTR_MAXREG_COUNT
	.align		4
        /*016c*/ 	.byte	0x03, 0x1b
        /*016e*/ 	.short	0x00ff


	//----- nvinfo : EIATTR_EXIT_INSTR_OFFSETS
	.align		4
        /*0170*/ 	.byte	0x04, 0x1c
        /*0172*/ 	.short	(.L_57 - .L_56)


	//   ....[0]....
.L_56:
        /*0174*/ 	.word	0x00003cf0


	//   ....[1]....
        /*0178*/ 	.word	0x00003d10


	//----- nvinfo : EIATTR_REQNTID
	.align		4
.L_57:
        /*017c*/ 	.byte	0x04, 0x10
        /*017e*/ 	.short	(.L_59 - .L_58)
.L_58:
        /*0180*/ 	.word	0x00000080
        /*0184*/ 	.word	0x00000001
        /*0188*/ 	.word	0x00000001


	//----- nvinfo : EIATTR_CBANK_PARAM_SIZE
	.align		4
.L_59:
        /*018c*/ 	.byte	0x03, 0x19
        /*018e*/ 	.short	0x00ac


	//----- nvinfo : EIATTR_PARAM_CBANK
	.align		4
        /*0190*/ 	.byte	0x04, 0x0a
        /*0192*/ 	.short	(.L_61 - .L_60)
	.align		4
.L_60:
        /*0194*/ 	.word	index@(.nv.constant0.triton_poi_fused_cat_29)
        /*0198*/ 	.short	0x0210
        /*019a*/ 	.short	0x00ac


	//----- nvinfo : EIATTR_SW_WAR
	.align		4
.L_61:
        /*019c*/ 	.byte	0x04, 0x36
        /*019e*/ 	.short	(.L_63 - .L_62)
.L_62:
        /*01a0*/ 	.word	0x00000008
.L_63:


//--------------------- .nv.callgraph             --------------------------
	.section	.nv.callgraph,"",@"SHT_CUDA_CALLGRAPH"
	.align	4
	.sectionentsize	8
	.align		4
        /*0000*/ 	.word	0x00000000
	.align		4
        /*0004*/ 	.word	0xffffffff
	.align		4
        /*0008*/ 	.word	0x00000000
	.align		4
        /*000c*/ 	.word	0xfffffffe
	.align		4
        /*0010*/ 	.word	0x00000000
	.align		4
        /*0014*/ 	.word	0xfffffffd
	.align		4
        /*0018*/ 	.word	0x00000000
	.align		4
        /*001c*/ 	.word	0xfffffffc


//--------------------- .nv.constant4             --------------------------
	.section	.nv.constant4,"a",@progbits
	.align	8
	.align		8
.nv.constant4:
        /*0000*/ 	.dword	_$_str
	.align		8
        /*0008*/ 	.dword	_$_str_$_2


//--------------------- .text.triton_poi_fused_cat_29 --------------------------
	.section	.text.triton_poi_fused_cat_29,"ax",@progbits
	.align	128
        .global         triton_poi_fused_cat_29
        .type           triton_poi_fused_cat_29,@function
        .size           triton_poi_fused_cat_29,(.L_x_1 - triton_poi_fused_cat_29)
        .other          triton_poi_fused_cat_29,@"STO_CUDA_ENTRY STV_DEFAULT"
triton_poi_fused_cat_29:
.text.triton_poi_fused_cat_29:
[----:B------:R-:W0:Y:S01]  /*0000*/  LDC R1, c[0x0][0x28] ;  /* 0x00000a00ff017b82 */ /* 0x000e220000000800 */
[----:B------:R-:W1:Y:S07]  /*0010*/  S2R R0, SR_TID.X ;  /* 0x0000000000007919 */ /* 0x000e6e0000002100 */
[----:B------:R-:W2:Y:S01]  /*0020*/  LDC.64 R32, c[0x0][0x240] ;  /* 0x00009000ff207b82 */ /* 0x000ea20000000a00 */
[----:B------:R-:W-:Y:S01]  /*0030*/  ULDC.64 UR6, c[0x0][0x238] ;  /* 0x00008e0000067ab9 */ /* 0x000fe20000000a00 */
[----:B------:R-:W-:Y:S01]  /*0040*/  ULDC.64 UR8, c[0x0][0x260] ;  /* 0x0000980000087ab9 */ /* 0x000fe20000000a00 */
[----:B------:R-:W3:Y:S01]  /*0050*/  S2R R3, SR_CTAID.X ;  /* 0x0000000000037919 */ /* 0x000ee20000002500 */
[----:B------:R-:W-:-:S02]  /*0060*/  CS2R R44, SRZ ;  /* 0x00000000002c7805 */ /* 0x000fc4000001ff00 */
[----:B------:R-:W-:Y:S01]  /*0070*/  CS2R R46, SRZ ;  /* 0x00000000002e7805 */ /* 0x000fe2000001ff00 */
[----:B------:R-:W-:Y:S01]  /*0080*/  ULDC.64 UR4, c[0x0][0x208] ;  /* 0x0000820000047ab9 */ /* 0x000fe20000000a00 */
[----:B------:R-:W4:Y:S01]  /*0090*/  LDC.64 R20, c[0x0][0x268] ;  /* 0x00009a00ff147b82 */ /* 0x000f220000000a00 */
[----:B------:R-:W-:Y:S02]  /*00a0*/  CS2R R36, SRZ ;  /* 0x0000000000247805 */ /* 0x000fe4000001ff00 */
[----:B------:R-:W-:Y:S02]  /*00b0*/  CS2R R38, SRZ ;  /* 0x0000000000267805 */ /* 0x000fe4000001ff00 */
[----:B------:R-:W-:Y:S02]  /*00c0*/  CS2R R28, SRZ ;  /* 0x00000000001c7805 */ /* 0x000fe4000001ff00 */
[----:B------:R-:W-:Y:S02]  /*00d0*/  CS2R R30, SRZ ;  /* 0x00000000001e7805 */ /* 0x000fe4000001ff00 */
[----:B------:R-:W-:-:S02]  /*00e0*/  CS2R R24, SRZ ;  /* 0x0000000000187805 */ /* 0x000fc4000001ff00 */
[----:B------:R-:W-:Y:S02]  /*00f0*/  CS2R R26, SRZ ;  /* 0x00000000001a7805 */ /* 0x000fe4000001ff00 */
[----:B------:R-:W-:Y:S02]  /*0100*/  CS2R R14, SRZ ;  /* 0x00000000000e7805 */ /* 0x000fe4000001ff00 */
[----:B------:R-:W-:Y:S01]  /*0110*/  CS2R R18, SRZ ;  /* 0x0000000000127805 */ /* 0x000fe2000001ff00 */
[----:B------:R-:W5:Y:S08]  /*0120*/  LDC.64 R52, c[0x0][0x210] ;  /* 0x00008400ff347b82 */ /* 0x000f700000000a00 */
[----:B------:R-:W2:Y:S01]  /*0130*/  LDC.64 R72, c[0x0][0x220] ;  /* 0x00008800ff487b82 */ /* 0x000ea20000000a00 */
[----:B-1----:R-:W-:-:S07]  /*0140*/  IMAD.SHL.U32 R0, R0, 0x4, RZ ;  /* 0x0000000400007824 */ /* 0x002fce00078e00ff */
[----:B------:R-:W1:Y:S01]  /*0150*/  LDC.64 R66, c[0x0][0x218] ;  /* 0x00008600ff427b82 */ /* 0x000e620000000a00 */
[----:B---3--:R-:W-:Y:S02]  /*0160*/  SHF.R.S32.HI R2, RZ, 0x15, R3 ;  /* 0x00000015ff027819 */ /* 0x008fe40000011403 */
[----:B------:R-:W-:Y:S02]  /*0170*/  LOP3.LUT R0, R0, 0x1fc, RZ, 0xc0, !PT ;  /* 0x000001fc00007812 */ /* 0x000fe400078ec0ff */
[----:B------:R-:W-:-:S03]  /*0180*/  SGXT R2, R2, 0x1 ;  /* 0x000000010202781a */ /* 0x000fc60000000200 */
[----:B------:R-:W-:-:S04]  /*0190*/  IMAD R3, R3, 0x400, R0 ;  /* 0x0000040003037824 */ /* 0x000fc800078e0200 */
[----:B------:R-:W-:Y:S01]  /*01a0*/  VIADD R57, R3, 0x200 ;  /* 0x0000020003397836 */ /* 0x000fe20000000000 */
[----:B------:R-:W-:-:S04]  /*01b0*/  SHF.R.S32.HI R0, RZ, 0x1f, R3 ;  /* 0x0000001fff007819 */ /* 0x000fc80000011403 */
[----:B------:R-:W-:Y:S02]  /*01c0*/  LEA.HI R0, R0, R3, RZ, 0x8 ;  /* 0x0000000300007211 */ /* 0x000fe400078f40ff */
[----:B------:R-:W-:Y:S02]  /*01d0*/  LEA.HI R4, R2, R57, RZ, 0x8 ;  /* 0x0000003902047211 */ /* 0x000fe400078f40ff */
[----:B------:R-:W-:Y:S02]  /*01e0*/  LOP3.LUT R2, R0, 0xffffff00, RZ, 0xc0, !PT ;  /* 0xffffff0000027812 */ /* 0x000fe400078ec0ff */
[----:B------:R-:W-:Y:S02]  /*01f0*/  SHF.R.S32.HI R4, RZ, 0x8, R4 ;  /* 0x00000008ff047819 */ /* 0x000fe40000011404 */
[----:B------:R-:W-:Y:S01]  /*0200*/  SHF.R.S32.HI R40, RZ, 0x8, R0 ;  /* 0x00000008ff287819 */ /* 0x000fe20000011400 */
[----:B------:R-:W-:Y:S02]  /*0210*/  IMAD.IADD R5, R3, 0x1, -R2 ;  /* 0x0000000103057824 */ /* 0x000fe400078e0a02 */
[----:B------:R-:W-:-:S02]  /*0220*/  IMAD.SHL.U32 R2, R4, 0x40, RZ ;  /* 0x0000004004027824 */ /* 0x000fc400078e00ff */
[----:B------:R-:W-:Y:S01]  /*0230*/  IMAD R10, R40, 0x60, RZ ;  /* 0x00000060280a7824 */ /* 0x000fe200078e02ff */
[----:B------:R-:W-:Y:S02]  /*0240*/  SHF.R.S32.HI R7, RZ, 0x1f, R5 ;  /* 0x0000001fff077819 */ /* 0x000fe40000011405 */
[----:B------:R-:W-:Y:S02]  /*0250*/  IADD3 R6, P0, R5, R2, RZ ;  /* 0x0000000205067210 */ /* 0x000fe40007f1e0ff */
[----:B------:R-:W-:Y:S02]  /*0260*/  LOP3.LUT R0, R5, 0xffffffc0, RZ, 0xc0, !PT ;  /* 0xffffffc005007812 */ /* 0x000fe400078ec0ff */
[----:B------:R-:W-:Y:S02]  /*0270*/  LEA.HI.X.SX32 R9, R2, R7, 0x1, P0 ;  /* 0x0000000702097211 */ /* 0x000fe400000f0eff */
[----:B------:R-:W-:Y:S02]  /*0280*/  LEA R8, P0, R6, UR6, 0x2 ;  /* 0x0000000606087c11 */ /* 0x000fe4000f8010ff */
[----:B------:R-:W-:-:S02]  /*0290*/  ISETP.NE.AND P2, PT, R0, 0x40, PT ;  /* 0x000000400000780c */ /* 0x000fc40003f45270 */
[----:B------:R-:W-:Y:S02]  /*02a0*/  IADD3 R11, P1, R5, R10, RZ ;  /* 0x0000000a050b7210 */ /* 0x000fe40007f3e0ff */
[----:B------:R-:W-:Y:S01]  /*02b0*/  LEA.HI.X R9, R6, UR7, R9, 0x2, P0 ;  /* 0x0000000706097c11 */ /* 0x000fe200080f1409 */
[----:B------:R-:W-:Y:S01]  /*02c0*/  VIADD R6, R5, 0xffffff80 ;  /* 0xffffff8005067836 */ /* 0x000fe20000000000 */
[----:B------:R-:W-:Y:S02]  /*02d0*/  ISETP.LT.AND P0, PT, R57, 0x132400, !P2 ;  /* 0x001324003900780c */ /* 0x000fe40005701270 */
[----:B------:R-:W-:Y:S02]  /*02e0*/  LEA.HI.X.SX32 R12, R10, R7, 0x1, P1 ;  /* 0x000000070a0c7211 */ /* 0x000fe400008f0eff */
[----:B------:R-:W-:Y:S02]  /*02f0*/  LEA R10, P1, R11, UR8, 0x2 ;  /* 0x000000080b0a7c11 */ /* 0x000fe4000f8210ff */
[----:B------:R-:W-:Y:S01]  /*0300*/  ISETP.GE.U32.AND P3, PT, R6, 0x60, PT ;  /* 0x000000600600780c */ /* 0x000fe20003f66070 */
[----:B--2---:R-:W-:Y:S01]  /*0310*/  IMAD.WIDE R32, R5, 0x4, R32 ;  /* 0x0000000405207825 */ /* 0x004fe200078e0220 */
[----:B------:R-:W-:-:S02]  /*0320*/  LEA.HI.X R11, R11, UR9, R12, 0x2, P1 ;  /* 0x000000090b0b7c11 */ /* 0x000fc400088f140c */
[----:B------:R-:W-:Y:S01]  /*0330*/  ISETP.LT.AND P6, PT, R3, 0x132400, !P3 ;  /* 0x001324000300780c */ /* 0x000fe20005fc1270 */
[----:B------:R-:W-:Y:S02]  /*0340*/  IMAD R12, R4, 0x60, RZ ;  /* 0x00000060040c7824 */ /* 0x000fe400078e02ff */
[----:B------:R2:W3:Y:S03]  /*0350*/  @P0 LDG.E.EL.128 R44, desc[UR4][R8.64+-0x100] ;  /* 0xffff0004082c0981 */ /* 0x0004e6000c2e1d00 */
[----:B------:R-:W-:Y:S01]  /*0360*/  IADD3 R13, P1, R5, R12, RZ ;  /* 0x0000000c050d7210 */ /* 0x000fe20007f3e0ff */
[----:B------:R-:W3:Y:S01]  /*0370*/  @P0 LDG.E.EL.128 R36, desc[UR4][R32.64+-0x100] ;  /* 0xffff000420240981 */ /* 0x000ee2000c2e1d00 */
[----:B------:R-:W-:Y:S02]  /*0380*/  ISETP.LT.AND P5, PT, R57, 0x132400, !P3 ;  /* 0x001324003900780c */ /* 0x000fe40005fa1270 */
[----:B------:R-:W-:-:S02]  /*0390*/  LEA.HI.X.SX32 R12, R12, R7, 0x1, P1 ;  /* 0x000000070c0c7211 */ /* 0x000fc400008f0eff */
[----:B------:R-:W-:Y:S01]  /*03a0*/  LEA R22, P1, R13, UR8, 0x2 ;  /* 0x000000080d167c11 */ /* 0x000fe2000f8210ff */
[----:B------:R1:W3:Y:S01]  /*03b0*/  @P6 LDG.E.EL.128 R28, desc[UR4][R10.64+-0x200] ;  /* 0xfffe00040a1c6981 */ /* 0x0002e2000c2e1d00 */
[----:B----4-:R-:W-:Y:S01]  /*03c0*/  IMAD.WIDE R20, R5, 0x4, R20 ;  /* 0x0000000405147825 */ /* 0x010fe200078e0214 */
[----:B--2---:R-:W-:Y:S02]  /*03d0*/  CS2R R8, SRZ ;  /* 0x0000000000087805 */ /* 0x004fe4000001ff00 */
[----:B------:R-:W-:Y:S02]  /*03e0*/  LEA.HI.X R23, R13, UR9, R12, 0x2, P1 ;  /* 0x000000090d177c11 */ /* 0x000fe400088f140c */
[----:B------:R-:W-:Y:S01]  /*03f0*/  CS2R R12, SRZ ;  /* 0x00000000000c7805 */ /* 0x000fe2000001ff00 */
[----:B------:R-:W2:Y:S01]  /*0400*/  @P6 LDG.E.EL.128 R24, desc[UR4][R20.64+-0x200] ;  /* 0xfffe000414186981 */ /* 0x000ea2000c2e1d00 */
[----:B01----:R-:W-:-:S04]  /*0410*/  CS2R R10, SRZ ;  /* 0x00000000000a7805 */ /* 0x003fc8000001ff00 */
[----:B------:R0:W4:Y:S01]  /*0420*/  @P5 LDG.E.EL.128 R12, desc[UR4][R22.64+-0x200] ;  /* 0xfffe0004160c5981 */ /* 0x000122000c2e1d00 */
[----:B------:R-:W-:-:S03]  /*0430*/  IMAD.SHL.U32 R48, R40, 0x40, RZ ;  /* 0x0000004028307824 */ /* 0x000fc600078e00ff */
[----:B------:R1:W4:Y:S02]  /*0440*/  @P5 LDG.E.EL.128 R8, desc[UR4][R20.64+-0x200] ;  /* 0xfffe000414085981 */ /* 0x000324000c2e1d00 */
[----:B------:R-:W-:Y:S02]  /*0450*/  IADD3 R16, P1, R5, R48, RZ ;  /* 0x0000003005107210 */ /* 0x000fe40007f3e0ff */
[----:B------:R-:W-:Y:S02]  /*0460*/  ISETP.LT.AND P4, PT, R3, 0x132400, !P2 ;  /* 0x001324000300780c */ /* 0x000fe40005781270 */
[----:B------:R-:W-:Y:S02]  /*0470*/  LEA.HI.X.SX32 R17, R48, R7, 0x1, P1 ;  /* 0x0000000730117211 */ /* 0x000fe400008f0eff */
[----:B------:R-:W-:Y:S02]  /*0480*/  LEA R34, P1, R16, UR6, 0x2 ;  /* 0x0000000610227c11 */ /* 0x000fe4000f8210ff */
[----:B0-----:R-:W-:-:S02]  /*0490*/  CS2R R22, SRZ ;  /* 0x0000000000167805 */ /* 0x001fc4000001ff00 */
[----:B-1----:R-:W-:Y:S02]  /*04a0*/  CS2R R20, SRZ ;  /* 0x0000000000147805 */ /* 0x002fe4000001ff00 */
[----:B------:R-:W-:Y:S02]  /*04b0*/  LEA.HI.X R35, R16, UR7, R17, 0x2, P1 ;  /* 0x0000000710237c11 */ /* 0x000fe400088f1411 */
[----:B------:R-:W-:Y:S01]  /*04c0*/  CS2R R16, SRZ ;  /* 0x0000000000107805 */ /* 0x000fe2000001ff00 */
[----:B------:R-:W-:Y:S01]  /*04d0*/  IMAD.SHL.U32 R40, R40, 0x20, RZ ;  /* 0x0000002028287824 */ /* 0x000fe200078e00ff */
[----:B------:R-:W-:Y:S01]  /*04e0*/  ULDC.64 UR6, c[0x0][0x288] ;  /* 0x0000a20000067ab9 */ /* 0x000fe20000000a00 */
[----:B------:R0:W4:Y:S04]  /*04f0*/  @P4 LDG.E.EL.128 R20, desc[UR4][R34.64+-0x100] ;  /* 0xffff000422144981 */ /* 0x000128000c2e1d00 */
[----:B------:R1:W4:Y:S01]  /*0500*/  @P4 LDG.E.EL.128 R16, desc[UR4][R32.64+-0x100] ;  /* 0xffff000420104981 */ /* 0x000322000c2e1d00 */
[----:B------:R-:W-:Y:S01]  /*0510*/  IADD3 R41, P1, R5, R40, RZ ;  /* 0x0000002805297210 */ /* 0x000fe20007f3e0ff */
[----:B------:R-:W-:-:S03]  /*0520*/  IMAD.SHL.U32 R4, R4, 0x20, RZ ;  /* 0x0000002004047824 */ /* 0x000fc600078e00ff */
[----:B------:R-:W-:Y:S02]  /*0530*/  LEA.HI.X.SX32 R40, R40, R7, 0x1, P1 ;  /* 0x0000000728287211 */ /* 0x000fe400008f0eff */
[----:B------:R-:W-:-:S04]  /*0540*/  LEA R42, P1, R41, UR6, 0x2 ;  /* 0x00000006292a7c11 */ /* 0x000fc8000f8210ff */
[----:B------:R-:W-:Y:S02]  /*0550*/  LEA.HI.X R43, R41, UR7, R40, 0x2, P1 ;  /* 0x00000007292b7c11 */ /* 0x000fe400088f1428 */
[----:B------:R-:W-:-:S04]  /*0560*/  IADD3 R40, P1, R5, R4, RZ ;  /* 0x0000000405287210 */ /* 0x000fc80007f3e0ff */
[----:B------:R-:W-:Y:S02]  /*0570*/  LEA.HI.X.SX32 R7, R4, R7, 0x1, P1 ;  /* 0x0000000704077211 */ /* 0x000fe400008f0eff */
[----:B0-----:R-:W-:Y:S01]  /*0580*/  LEA R34, P1, R40, UR6, 0x2 ;  /* 0x0000000628227c11 */ /* 0x001fe2000f8210ff */
[----:B------:R-:W-:-:S03]  /*0590*/  IMAD.IADD R65, R5, 0x1, R48 ;  /* 0x0000000105417824 */ /* 0x000fc600078e0230 */
[----:B------:R-:W-:Y:S01]  /*05a0*/  LEA.HI.X R35, R40, UR7, R7, 0x2, P1 ;  /* 0x0000000728237c11 */ /* 0x000fe200088f1407 */
[----:B------:R-:W-:Y:S02]  /*05b0*/  IMAD.IADD R7, R5, 0x1, R2 ;  /* 0x0000000105077824 */ /* 0x000fe400078e0202 */
[----:B-----5:R-:W-:-:S04]  /*05c0*/  IMAD.WIDE R64, R65, 0x4, R52 ;  /* 0x0000000441407825 */ /* 0x020fc800078e0234 */
[----:B------:R-:W-:Y:S01]  /*05d0*/  IMAD.WIDE R52, R7, 0x4, R52 ;  /* 0x0000000407347825 */ /* 0x000fe200078e0234 */
[----:B------:R-:W-:-:S04]  /*05e0*/  ISETP.GT.AND P3, PT, R5, 0xdf, PT ;  /* 0x000000df0500780c */ /* 0x000fc80003f64270 */
[----:B------:R-:W-:Y:S02]  /*05f0*/  ISETP.LT.AND P2, PT, R57, 0x132400, P3 ;  /* 0x001324003900780c */ /* 0x000fe40001f41270 */
[----:B------:R-:W-:Y:S02]  /*0600*/  ISETP.LT.AND P3, PT, R3, 0x132400, P3 ;  /* 0x001324000300780c */ /* 0x000fe40001f61270 */
[----:B------:R-:W-:Y:S02]  /*0610*/  P2R R68, PR, RZ, 0x1 ;  /* 0x00000001ff447803 */ /* 0x000fe40000000000 */
[----:B------:R-:W-:Y:S01]  /*0620*/  CS2R R40, SRZ ;  /* 0x0000000000287805 */ /* 0x000fe2000001ff00 */
[----:B------:R-:W-:Y:S01]  /*0630*/  IMAD.WIDE R72, R5, 0x4, R72 ;  /* 0x0000000405487825 */ /* 0x000fe200078e0248 */
[----:B---3--:R-:W-:Y:S02]  /*0640*/  SEL R45, R45, RZ, P0 ;  /* 0x000000ff2d2d7207 */ /* 0x008fe40000000000 */
[----:B-1----:R-:W-:-:S02]  /*0650*/  SEL R32, R37, RZ, P0 ;  /* 0x000000ff25207207 */ /* 0x002fc40000000000 */
[----:B------:R-:W-:-:S03]  /*0660*/  SEL R4, R44, RZ, P0 ;  /* 0x000000ff2c047207 */ /* 0x000fc60000000000 */
[----:B------:R-:W-:Y:S02]  /*0670*/  FADD R7, R45, -R32 ;  /* 0x800000202d077221 */ /* 0x000fe40000000000 */
[----:B------:R-:W0:Y:S01]  /*0680*/  LDC.64 R44, c[0x0][0x290] ;  /* 0x0000a400ff2c7b82 */ /* 0x000e220000000a00 */
[----:B------:R-:W-:Y:S02]  /*0690*/  SEL R56, R39, RZ, P0 ;  /* 0x000000ff27387207 */ /* 0x000fe40000000000 */
[----:B------:R-:W-:Y:S02]  /*06a0*/  SEL R28, R28, RZ, P6 ;  /* 0x000000ff1c1c7207 */ /* 0x000fe40003000000 */
[----:B--2---:R-:W-:Y:S02]  /*06b0*/  SEL R58, R25, RZ, P6 ;  /* 0x000000ff193a7207 */ /* 0x004fe40003000000 */
[----:B------:R-:W-:Y:S02]  /*06c0*/  SEL R25, R24, RZ, P6 ;  /* 0x000000ff18197207 */ /* 0x000fe40003000000 */
[----:B------:R-:W-:-:S02]  /*06d0*/  SEL R29, R29, RZ, P6 ;  /* 0x000000ff1d1d7207 */ /* 0x000fc40003000000 */
[----:B------:R-:W-:Y:S02]  /*06e0*/  SEL R30, R30, RZ, P6 ;  /* 0x000000ff1e1e7207 */ /* 0x000fe40003000000 */
[----:B------:R-:W-:Y:S02]  /*06f0*/  SEL R31, R31, RZ, P6 ;  /* 0x000000ff1f1f7207 */ /* 0x000fe40003000000 */
[----:B------:R-:W-:Y:S02]  /*0700*/  SEL R60, R27, RZ, P6 ;  /* 0x000000ff1b3c7207 */ /* 0x000fe40003000000 */
[----:B------:R-:W-:Y:S02]  /*0710*/  SEL R59, R26, RZ, P6 ;  /* 0x000000ff1a3b7207 */ /* 0x000fe40003000000 */
[----:B----4-:R-:W-:Y:S02]  /*0720*/  SEL R24, R11, RZ, P5 ;  /* 0x000000ff0b187207 */ /* 0x010fe40002800000 */
[----:B------:R-:W-:-:S02]  /*0730*/  SEL R61, R15, RZ, P5 ;  /* 0x000000ff0f3d7207 */ /* 0x000fc40002800000 */
[----:B------:R-:W-:Y:S02]  /*0740*/  SEL R46, R46, RZ, P0 ;  /* 0x000000ff2e2e7207 */ /* 0x000fe40000000000 */
[----:B------:R-:W-:Y:S02]  /*0750*/  SEL R47, R47, RZ, P0 ;  /* 0x000000ff2f2f7207 */ /* 0x000fe40000000000 */
[----:B------:R-:W-:Y:S02]  /*0760*/  SEL R39, R38, RZ, P0 ;  /* 0x000000ff26277207 */ /* 0x000fe40000000000 */
[----:B------:R-:W-:Y:S02]  /*0770*/  SEL R33, R36, RZ, P0 ;  /* 0x000000ff24217207 */ /* 0x000fe40000000000 */
[----:B------:R-:W-:Y:S01]  /*0780*/  ISETP.GE.AND P0, PT, R5, 0x40, PT ;  /* 0x000000400500780c */ /* 0x000fe20003f06270 */
[----:B------:R-:W-:Y:S01]  /*0790*/  FADD R60, R31, -R60 ;  /* 0x8000003c1f3c7221 */ /* 0x000fe20000000000 */
[----:B------:R-:W-:Y:S01]  /*07a0*/  FADD R59, R30, -R59 ;  /* 0x8000003b1e3b7221 */ /* 0x000fe20000000000 */
[----:B------:R-:W-:Y:S01]  /*07b0*/  FADD R58, R29, -R58 ;  /* 0x8000003a1d3a7221 */ /* 0x000fe20000000000 */
[----:B------:R-:W-:Y:S01]  /*07c0*/  FADD R15, R28, -R25 ;  /* 0x800000191c0f7221 */ /* 0x000fe20000000000 */
[----:B------:R-:W-:Y:S01]  /*07d0*/  FADD R61, R61, -R24 ;  /* 0x800000183d3d7221 */ /* 0x000fe20000000000 */
[----:B------:R-:W-:-:S02]  /*07e0*/  CS2R R24, SRZ ;  /* 0x0000000000187805 */ /* 0x000fc4000001ff00 */
[----:B------:R-:W-:Y:S02]  /*07f0*/  CS2R R26, SRZ ;  /* 0x00000000001a7805 */ /* 0x000fe4000001ff00 */
[----:B------:R-:W-:Y:S02]  /*0800*/  CS2R R28, SRZ ;  /* 0x00000000001c7805 */ /* 0x000fe4000001ff00 */
[----:B------:R-:W-:Y:S02]  /*0810*/  CS2R R30, SRZ ;  /* 0x00000000001e7805 */ /* 0x000fe4000001ff00 */
[----:B------:R-:W-:Y:S01]  /*0820*/  ISETP.LT.AND P1, PT, R57, 0x132400, !P0 ;  /* 0x001324003900780c */ /* 0x000fe20004721270 */
[----:B------:R-:W-:Y:S01]  /*0830*/  FADD R2, R46, -R39 ;  /* 0x800000272e027221 */ /* 0x000fe20000000000 */
[----:B------:R-:W-:Y:S01]  /*0840*/  FADD R4, R4, -R33 ;  /* 0x8000002104047221 */ /* 0x000fe20000000000 */
[----:B------:R1:W2:Y:S01]  /*0850*/  @P2 LDG.E.EL.128 R24, desc[UR4][R34.64+-0x380] ;  /* 0xfffc800422182981 */ /* 0x0002a2000c2e1d00 */
[----:B------:R-:W-:-:S02]  /*0860*/  CS2R R32, SRZ ;  /* 0x0000000000207805 */ /* 0x000fc4000001ff00 */
[----:B------:R-:W-:Y:S02]  /*0870*/  CS2R R36, SRZ ;  /* 0x0000000000247805 */ /* 0x000fe4000001ff00 */
[----:B------:R-:W-:Y:S01]  /*0880*/  CS2R R38, SRZ ;  /* 0x0000000000267805 */ /* 0x000fe2000001ff00 */
[----:B------:R3:W4:Y:S01]  /*0890*/  @P3 LDG.E.EL.128 R28, desc[UR4][R42.64+-0x380] ;  /* 0xfffc80042a1c3981 */ /* 0x000722000c2e1d00 */
[----:B------:R-:W-:Y:S01]  /*08a0*/  ISETP.LT.AND P0, PT, R3, 0x132400, !P0 ;  /* 0x001324000300780c */ /* 0x000fe20004701270 */
[----:B0-----:R-:W-:Y:S01]  /*08b0*/  IMAD.WIDE R54, R5, 0x4, R44 ;  /* 0x0000000405367825 */ /* 0x001fe200078e022c */
[----:B------:R-:W-:Y:S02]  /*08c0*/  SEL R11, R10, RZ, P5 ;  /* 0x000000ff0a0b7207 */ /* 0x000fe40002800000 */
[----:B-1----:R-:W-:Y:S02]  /*08d0*/  CS2R R34, SRZ ;  /* 0x0000000000227805 */ /* 0x002fe4000001ff00 */
[----:B------:R-:W-:Y:S01]  /*08e0*/  SEL R10, R9, RZ, P5 ;  /* 0x000000ff090a7207 */ /* 0x000fe20002800000 */
[----:B------:R-:W5:Y:S01]  /*08f0*/  @P2 LDG.E.EL.128 R36, desc[UR4][R54.64+-0x380] ;  /* 0xfffc800436242981 */ /* 0x000f62000c2e1d00 */
[----:B---3--:R-:W-:-:S02]  /*0900*/  CS2R R42, SRZ ;  /* 0x00000000002a7805 */ /* 0x008fc4000001ff00 */
[----:B------:R-:W-:Y:S01]  /*0910*/  SEL R12, R12, RZ, P5 ;  /* 0x000000ff0c0c7207 */ /* 0x000fe20002800000 */
[----:B------:R0:W3:Y:S01]  /*0920*/  @P3 LDG.E.EL.128 R32, desc[UR4][R54.64+-0x380] ;  /* 0xfffc800436203981 */ /* 0x0000e2000c2e1d00 */
[----:B------:R-:W-:-:S03]  /*0930*/  SEL R9, R8, RZ, P5 ;  /* 0x000000ff08097207 */ /* 0x000fc60002800000 */
[----:B------:R1:W4:Y:S01]  /*0940*/  @P1 LDG.E.EL.128 R40, desc[UR4][R52.64] ;  /* 0x0000000434281981 */ /* 0x000322000c2e1d00 */
[----:B------:R-:W-:Y:S01]  /*0950*/  SEL R14, R14, RZ, P5 ;  /* 0x000000ff0e0e7207 */ /* 0x000fe20002800000 */
[----:B------:R-:W-:Y:S01]  /*0960*/  FADD R12, R12, -R9 ;  /* 0x800000090c0c7221 */ /* 0x000fe20000000000 */
[----:B------:R-:W-:Y:S02]  /*0970*/  SEL R13, R13, RZ, P5 ;  /* 0x000000ff0d0d7207 */ /* 0x000fe40002800000 */
[----:B0-----:R-:W-:Y:S02]  /*0980*/  CS2R R54, SRZ ;  /* 0x0000000000367805 */ /* 0x001fe4000001ff00 */
[----:B------:R-:W-:Y:S02]  /*0990*/  SEL R17, R17, RZ, P4 ;  /* 0x000000ff11117207 */ /* 0x000fe40002000000 */
[----:B-1----:R-:W-:Y:S02]  /*09a0*/  CS2R R52, SRZ ;  /* 0x0000000000347805 */ /* 0x002fe4000001ff00 */
[----:B------:R-:W-:-:S02]  /*09b0*/  SEL R9, R18, RZ, P4 ;  /* 0x000000ff12097207 */ /* 0x000fc40002000000 */
[----:B------:R-:W-:Y:S02]  /*09c0*/  SEL R22, R22, RZ, P4 ;  /* 0x000000ff16167207 */ /* 0x000fe40002000000 */
[----:B------:R-:W-:Y:S01]  /*09d0*/  SEL R8, R21, RZ, P4 ;  /* 0x000000ff15087207 */ /* 0x000fe20002000000 */
[----:B------:R0:W4:Y:S01]  /*09e0*/  @P0 LDG.E.EL.128 R52, desc[UR4][R64.64] ;  /* 0x0000000440340981 */ /* 0x000122000c2e1d00 */
[----:B------:R-:W-:Y:S01]  /*09f0*/  FADD R14, R14, -R11 ;  /* 0x8000000b0e0e7221 */ /* 0x000fe20000000000 */
[----:B------:R-:W-:Y:S01]  /*0a00*/  FADD R13, R13, -R10 ;  /* 0x8000000a0d0d7221 */ /* 0x000fe20000000000 */
[----:B------:R-:W-:Y:S01]  /*0a10*/  CS2R R10, SRZ ;  /* 0x00000000000a7805 */ /* 0x000fe2000001ff00 */
[----:B0-----:R-:W-:Y:S01]  /*0a20*/  FADD R65, R22, -R9 ;  /* 0x8000000916417221 */ /* 0x001fe20000000000 */
[----:B------:R-:W-:Y:S01]  /*0a30*/  FADD R64, R8, -R17 ;  /* 0x8000001108407221 */ /* 0x000fe20000000000 */
[----:B------:R-:W-:-:S06]  /*0a40*/  CS2R R8, SRZ ;  /* 0x0000000000087805 */ /* 0x000fcc000001ff00 */
[----:B------:R-:W4:Y:S01]  /*0a50*/  @P0 LDG.E.EL.128 R8, desc[UR4][R72.64] ;  /* 0x0000000448080981 */ /* 0x000f22000c2e1d00 */
[----:B------:R-:W-:Y:S01]  /*0a60*/  FADD R56, R47, -R56 ;  /* 0x800000382f387221 */ /* 0x000fe20000000000 */
[----:B------:R-:W-:Y:S02]  /*0a70*/  CS2R R44, SRZ ;  /* 0x00000000002c7805 */ /* 0x000fe4000001ff00 */
[----:B------:R-:W-:Y:S02]  /*0a80*/  CS2R R46, SRZ ;  /* 0x00000000002e7805 */ /* 0x000fe4000001ff00 */
[----:B------:R-:W-:Y:S02]  /*0a90*/  CS2R R48, SRZ ;  /* 0x0000000000307805 */ /* 0x000fe4000001ff00 */
[----:B------:R-:W-:Y:S01]  /*0aa0*/  CS2R R50, SRZ ;  /* 0x0000000000327805 */ /* 0x000fe2000001ff00 */
[----:B------:R-:W-:Y:S01]  /*0ab0*/  IMAD.WIDE R66, R5, 0x4, R66 ;  /* 0x0000000405427825 */ /* 0x000fe200078e0242 */
[----:B------:R-:W-:-:S04]  /*0ac0*/  SEL R20, R20, RZ, P4 ;  /* 0x000000ff14147207 */ /* 0x000fc80002000000 */
[----:B------:R-:W4:Y:S04]  /*0ad0*/  @P0 LDG.E.EL.128 R44, desc[UR4][R66.64] ;  /* 0x00000004422c0981 */ /* 0x000f28000c2e1d00 */
[----:B------:R0:W4:Y:S01]  /*0ae0*/  @P1 LDG.E.EL.128 R48, desc[UR4][R66.64] ;  /* 0x0000000442301981 */ /* 0x000122000c2e1d00 */
[----:B------:R-:W-:Y:S02]  /*0af0*/  SEL R23, R23, RZ, P4 ;  /* 0x000000ff17177207 */ /* 0x000fe40002000000 */
[----:B0-----:R-:W-:Y:S02]  /*0b00*/  SEL R67, R16, RZ, P4 ;  /* 0x000000ff10437207 */ /* 0x001fe40002000000 */
[----:B------:R-:W-:-:S03]  /*0b10*/  SEL R66, R19, RZ, P4 ;  /* 0x000000ff13427207 */ /* 0x000fc60002000000 */
[----:B------:R-:W-:Y:S02]  /*0b20*/  FADD R67, R20, -R67 ;  /* 0x8000004314437221 */ /* 0x000fe40000000000 */
[----:B------:R-:W-:Y:S01]  /*0b30*/  FADD R66, R23, -R66 ;  /* 0x8000004217427221 */ /* 0x000fe20000000000 */
[----:B--2---:R-:W-:Y:S02]  /*0b40*/  SEL R24, R24, RZ, P2 ;  /* 0x000000ff18187207 */ /* 0x004fe40001000000 */
[----:B------:R-:W-:Y:S02]  /*0b50*/  SEL R26, R26, RZ, P2 ;  /* 0x000000ff1a1a7207 */ /* 0x000fe40001000000 */
[----:B------:R-:W-:Y:S02]  /*0b60*/  SEL R27, R27, RZ, P2 ;  /* 0x000000ff1b1b7207 */ /* 0x000fe40001000000 */
[----:B-----5:R-:W-:Y:S02]  /*0b70*/  SEL R19, R38, RZ, P2 ;  /* 0x000000ff26137207 */ /* 0x020fe40001000000 */
[----:B------:R-:W-:-:S03]  /*0b80*/  SEL R20, R39, RZ, P2 ;  /* 0x000000ff27147207 */ /* 0x000fc60001000000 */
[----:B------:R-:W-:Y:S01]  /*0b90*/  FADD R38, R26, -R19 ;  /* 0x800000131a267221 */ /* 0x000fe20000000000 */
[----:B------:R-:W-:Y:S01]  /*0ba0*/  SEL R25, R25, RZ, P2 ;  /* 0x000000ff19197207 */ /* 0x000fe20001000000 */
[----:B------:R-:W-:Y:S01]  /*0bb0*/  FADD R39, R27, -R20 ;  /* 0x800000141b277221 */ /* 0x000fe20000000000 */
[----:B---3--:R-:W-:Y:S02]  /*0bc0*/  SEL R20, R32, RZ, P3 ;  /* 0x000000ff20147207 */ /* 0x008fe40001800000 */
[----:B----4-:R-:W-:Y:S02]  /*0bd0*/  SEL R30, R30, RZ, P3 ;  /* 0x000000ff1e1e7207 */ /* 0x010fe40001800000 */
[----:B------:R-:W-:-:S05]  /*0be0*/  SEL R8, R8, RZ, P0 ;  /* 0x000000ff08087207 */ /* 0x000fca0000000000 */
[----:B------:R-:W-:-:S04]  /*0bf0*/  FADD R8, R8, 0.0010000000474974513054 ;  /* 0x3a83126f08087421 */ /* 0x000fc80000000000 */
[----:B------:R0:W1:Y:S02]  /*0c00*/  MUFU.SQRT R17, R8 ;  /* 0x0000000800117308 */ /* 0x0000640000002000 */
[----:B0-----:R-:W-:Y:S02]  /*0c10*/  SEL R8, R9, RZ, P0 ;  /* 0x000000ff09087207 */ /* 0x001fe40000000000 */
[----:B------:R-:W-:-:S03]  /*0c20*/  SEL R9, R36, RZ, P2 ;  /* 0x000000ff24097207 */ /* 0x000fc60001000000 */
[----:B------:R-:W-:Y:S02]  /*0c30*/  FADD R8, R8, 0.0010000000474974513054 ;  /* 0x3a83126f08087421 */ /* 0x000fe40000000000 */
[----:B------:R-:W-:Y:S01]  /*0c40*/  FADD R36, R24, -R9 ;  /* 0x8000000918247221 */ /* 0x000fe20000000000 */
[----:B------:R-:W-:Y:S01]  /*0c50*/  SEL R9, R11, RZ, P0 ;  /* 0x000000ff0b097207 */ /* 0x000fe20000000000 */
[----:B------:R0:W2:Y:S04]  /*0c60*/  MUFU.SQRT R18, R8 ;  /* 0x0000000800127308 */ /* 0x0000a80000002000 */
[----:B------:R-:W-:Y:S01]  /*0c70*/  FADD R9, R9, 0.0010000000474974513054 ;  /* 0x3a83126f09097421 */ /* 0x000fe20000000000 */
[----:B0-----:R-:W-:-:S03]  /*0c80*/  SEL R8, R10, RZ, P0 ;  /* 0x000000ff0a087207 */ /* 0x001fc60000000000 */
[----:B------:R0:W-:Y:S02]  /*0c90*/  MUFU.SQRT R26, R9 ;  /* 0x00000009001a7308 */ /* 0x0001e40000002000 */
[----:B------:R-:W-:Y:S01]  /*0ca0*/  FADD R8, R8, 0.0010000000474974513054 ;  /* 0x3a83126f08087421 */ /* 0x000fe20000000000 */
[----:B------:R-:W-:-:S05]  /*0cb0*/  SEL R11, R34, RZ, P3 ;  /* 0x000000ff220b7207 */ /* 0x000fca0001800000 */
[----:B------:R3:W4:Y:S01]  /*0cc0*/  MUFU.SQRT R23, R8 ;  /* 0x0000000800177308 */ /* 0x0007220000002000 */
[----:B0-----:R-:W-:Y:S01]  /*0cd0*/  SEL R9, R28, RZ, P3 ;  /* 0x000000ff1c097207 */ /* 0x001fe20001800000 */
[----:B------:R-:W-:Y:S01]  /*0ce0*/  FADD R28, R30, -R11 ;  /* 0x8000000b1e1c7221 */ /* 0x000fe20000000000 */
[----:B------:R-:W-:Y:S02]  /*0cf0*/  CS2R R10, SRZ ;  /* 0x00000000000a7805 */ /* 0x000fe4000001ff00 */
[----:B---3--:R-:W-:Y:S01]  /*0d00*/  SEL R8, R37, RZ, P2 ;  /* 0x000000ff25087207 */ /* 0x008fe20001000000 */
[----:B------:R-:W-:-:S04]  /*0d10*/  FADD R20, R9, -R20 ;  /* 0x8000001409147221 */ /* 0x000fc80000000000 */
[----:B------:R-:W-:Y:S01]  /*0d20*/  FADD R37, R25, -R8 ;  /* 0x8000000819257221 */ /* 0x000fe20000000000 */
[----:B------:R-:W-:-:S06]  /*0d30*/  CS2R R8, SRZ ;  /* 0x0000000000087805 */ /* 0x000fcc000001ff00 */
[----:B------:R-:W3:Y:S01]  /*0d40*/  @P1 LDG.E.EL.128 R8, desc[UR4][R72.64] ;  /* 0x0000000448081981 */ /* 0x000ee2000c2e1d00 */
[----:B------:R-:W-:Y:S02]  /*0d50*/  SEL R42, R42, RZ, P1 ;  /* 0x000000ff2a2a7207 */ /* 0x000fe40000800000 */
[----:B------:R-:W-:Y:S02]  /*0d60*/  SEL R32, R33, RZ, P3 ;  /* 0x000000ff21207207 */ /* 0x000fe40001800000 */
[----:B------:R-:W-:Y:S02]  /*0d70*/  SEL R21, R29, RZ, P3 ;  /* 0x000000ff1d157207 */ /* 0x000fe40001800000 */
[----:B------:R-:W-:-:S03]  /*0d80*/  SEL R33, R40, RZ, P1 ;  /* 0x000000ff28217207 */ /* 0x000fc60000800000 */
[----:B------:R-:W-:Y:S01]  /*0d90*/  FADD R21, R21, -R32 ;  /* 0x8000002015157221 */ /* 0x000fe20000000000 */
[----:B------:R-:W-:Y:S02]  /*0da0*/  SEL R32, R41, RZ, P1 ;  /* 0x000000ff29207207 */ /* 0x000fe40000800000 */
[----:B------:R-:W-:Y:S02]  /*0db0*/  SEL R70, R35, RZ, P3 ;  /* 0x000000ff23467207 */ /* 0x000fe40001800000 */
[----:B------:R-:W-:Y:S02]  /*0dc0*/  SEL R40, R53, RZ, P0 ;  /* 0x000000ff35287207 */ /* 0x000fe40000000000 */
[----:B------:R-:W-:Y:S02]  /*0dd0*/  SEL R41, R52, RZ, P0 ;  /* 0x000000ff34297207 */ /* 0x000fe40000000000 */
[----:B------:R-:W-:Y:S02]  /*0de0*/  P2R R71, PR, RZ, 0x20 ;  /* 0x00000020ff477803 */ /* 0x000fe40000000000 */
[----:B-1----:R-:W-:Y:S01]  /*0df0*/  FSETP.GT.AND P5, PT, R17, 8.50705917302346158658e+37, PT ;  /* 0x7e8000001100780b */ /* 0x002fe20003fa4000 */
[----:B------:R-:W-:Y:S01]  /*0e00*/  IMAD.MOV.U32 R63, RZ, RZ, 0x3e800000 ;  /* 0x3e800000ff3f7424 */ /* 0x000fe200078e00ff */
[----:B------:R-:W-:-:S02]  /*0e10*/  P2R R69, PR, RZ, 0x40 ;  /* 0x00000040ff457803 */ /* 0x000fc40000000000 */
[----:B------:R-:W-:Y:S02]  /*0e20*/  FSETP.GEU.AND P6, PT, R17, 1.175494350822287508e-38, PT ;  /* 0x008000001100780b */ /* 0x000fe40003fce000 */
[----:B------:R-:W-:Y:S02]  /*0e30*/  FSEL R16, R63, 1, P5 ;  /* 0x3f8000003f107808 */ /* 0x000fe40002800000 */
[----:B------:R-:W-:-:S05]  /*0e40*/  P2R R22, PR, RZ, 0x10 ;  /* 0x00000010ff167803 */ /* 0x000fca0000000000 */
[----:B------:R-:W-:Y:S01]  /*0e50*/  @P5 FMUL R17, R17, 0.25 ;  /* 0x3e80000011115820 */ /* 0x000fe20000400000 */
[C---:B--2---:R-:W-:Y:S02]  /*0e60*/  FSETP.GT.AND P5, PT, R18.reuse, 8.50705917302346158658e+37, PT ;  /* 0x7e8000001200780b */ /* 0x044fe40003fa4000 */
[----:B------:R-:W-:Y:S02]  /*0e70*/  FSETP.GEU.AND P4, PT, R18, 1.175494350822287508e-38, PT ;  /* 0x008000001200780b */ /* 0x000fe40003f8e000 */
[----:B---3--:R-:W-:Y:S02]  /*0e80*/  SEL R9, R9, RZ, P1 ;  /* 0x000000ff09097207 */ /* 0x008fe40000800000 */
[----:B------:R-:W-:-:S03]  /*0e90*/  SEL R8, R8, RZ, P1 ;  /* 0x000000ff08087207 */ /* 0x000fc60000800000 */
[----:B------:R-:W-:Y:S02]  /*0ea0*/  FADD R9, R9, 0.0010000000474974513054 ;  /* 0x3a83126f09097421 */ /* 0x000fe40000000000 */
[----:B------:R-:W-:Y:S02]  /*0eb0*/  FADD R8, R8, 0.0010000000474974513054 ;  /* 0x3a83126f08087421 */ /* 0x000fe40000000000 */
[----:B------:R0:W-:Y:S02]  /*0ec0*/  MUFU.SQRT R34, R9 ;  /* 0x0000000900227308 */ /* 0x0001e40000002000 */
[----:B0-----:R-:W-:-:S06]  /*0ed0*/  SEL R9, R50, RZ, P1 ;  /* 0x000000ff32097207 */ /* 0x001fcc0000800000 */
[----:B------:R0:W1:Y:S01]  /*0ee0*/  MUFU.SQRT R30, R8 ;  /* 0x00000008001e7308 */ /* 0x0000620000002000 */
[----:B------:R-:W-:Y:S02]  /*0ef0*/  FADD R50, R42, -R9 ;  /* 0x800000092a327221 */ /* 0x000fe40000000000 */
[----:B0-----:R-:W0:Y:S01]  /*0f00*/  LDC.64 R8, c[0x0][0x298] ;  /* 0x0000a600ff087b82 */ /* 0x001e220000000a00 */
[----:B------:R-:W-:Y:S02]  /*0f10*/  SEL R10, R10, RZ, P1 ;  /* 0x000000ff0a0a7207 */ /* 0x000fe40000800000 */
[----:B------:R-:W-:-:S03]  /*0f20*/  SEL R11, R11, RZ, P1 ;  /* 0x000000ff0b0b7207 */ /* 0x000fc60000800000 */
[----:B------:R-:W-:Y:S02]  /*0f30*/  FADD R10, R10, 0.0010000000474974513054 ;  /* 0x3a83126f0a0a7421 */ /* 0x000fe40000000000 */
[----:B------:R-:W-:Y:S02]  /*0f40*/  FADD R11, R11, 0.0010000000474974513054 ;  /* 0x3a83126f0b0b7421 */ /* 0x000fe40000000000 */
[----:B------:R-:W2:Y:S08]  /*0f50*/  MUFU.SQRT R35, R10 ;  /* 0x0000000a00237308 */ /* 0x000eb00000002000 */
[----:B------:R3:W5:Y:S01]  /*0f60*/  MUFU.SQRT R73, R11 ;  /* 0x0000000b00497308 */ /* 0x0007620000002000 */
[----:B0-----:R-:W-:Y:S01]  /*0f70*/  IMAD.WIDE R52, R5, 0x4, R8 ;  /* 0x0000000405347825 */ /* 0x001fe200078e0208 */
[----:B------:R-:W-:-:S02]  /*0f80*/  CS2R R8, SRZ ;  /* 0x0000000000087805 */ /* 0x000fc4000001ff00 */
[----:B---3--:R-:W-:-:S06]  /*0f90*/  CS2R R10, SRZ ;  /* 0x00000000000a7805 */ /* 0x008fcc000001ff00 */
[----:B------:R-:W3:Y:S01]  /*0fa0*/  @P3 LDG.E.EL.128 R8, desc[UR4][R52.64+-0x380] ;  /* 0xfffc800434083981 */ /* 0x000ee2000c2e1d00 */
[----:B------:R-:W-:Y:S01]  /*0fb0*/  FSEL R19, R63, 1, P5 ;  /* 0x3f8000003f137808 */ /* 0x000fe20002800000 */
[----:B------:R-:W-:-:S04]  /*0fc0*/  @P5 FMUL R18, R18, 0.25 ;  /* 0x3e80000012125820 */ /* 0x000fc80000400000 */
[----:B------:R-:W-:Y:S01]  /*0fd0*/  @!P4 FMUL R18, R18, 16777216 ;  /* 0x4b8000001212c820 */ /* 0x000fe20000400000 */
[----:B------:R-:W-:Y:S01]  /*0fe0*/  @!P4 FMUL R19, R19, 16777216 ;  /* 0x4b8000001313c820 */ /* 0x000fe20000400000 */
[----:B----4-:R-:W-:Y:S01]  /*0ff0*/  FSETP.GT.AND P4, PT, R23, 8.50705917302346158658e+37, PT ;  /* 0x7e8000001700780b */ /* 0x010fe20003f84000 */
[----:B------:R-:W-:Y:S01]  /*1000*/  @!P6 FMUL R17, R17, 16777216 ;  /* 0x4b8000001111e820 */ /* 0x000fe20000400000 */
[----:B------:R-:W-:Y:S01]  /*1010*/  @!P6 FMUL R16, R16, 16777216 ;  /* 0x4b8000001010e820 */ /* 0x000fe20000400000 */
[----:B------:R-:W-:Y:S02]  /*1020*/  FSETP.GT.AND P6, PT, R26, 8.50705917302346158658e+37, PT ;  /* 0x7e8000001a00780b */ /* 0x000fe40003fc4000 */
[----:B------:R-:W-:Y:S02]  /*1030*/  FSETP.GEU.AND P5, PT, R23, 1.175494350822287508e-38, PT ;  /* 0x008000001700780b */ /* 0x000fe40003fae000 */
[----:B------:R-:W-:-:S06]  /*1040*/  FSEL R24, R63, 1, P4 ;  /* 0x3f8000003f187808 */ /* 0x000fcc0002000000 */
[----:B------:R-:W-:Y:S01]  /*1050*/  @P4 FMUL R23, R23, 0.25 ;  /* 0x3e80000017174820 */ /* 0x000fe20000400000 */
[C---:B------:R-:W-:Y:S02]  /*1060*/  FSETP.GEU.AND P4, PT, R26.reuse, 1.175494350822287508e-38, PT ;  /* 0x008000001a00780b */ /* 0x040fe40003f8e000 */
[----:B------:R-:W-:Y:S01]  /*1070*/  FSEL R25, R63, 1, P6 ;  /* 0x3f8000003f197808 */ /* 0x000fe20003000000 */
[----:B------:R-:W-:-:S10]  /*1080*/  @P6 FMUL R26, R26, 0.25 ;  /* 0x3e8000001a1a6820 */ /* 0x000fd40000400000 */
[----:B------:R-:W-:Y:S01]  /*1090*/  @!P4 FMUL R26, R26, 16777216 ;  /* 0x4b8000001a1ac820 */ /* 0x000fe20000400000 */
[----:B------:R-:W-:Y:S01]  /*10a0*/  @!P4 FMUL R25, R25, 16777216 ;  /* 0x4b8000001919c820 */ /* 0x000fe20000400000 */
[----:B-1----:R-:W-:Y:S01]  /*10b0*/  FSETP.GT.AND P4, PT, R30, 8.50705917302346158658e+37, PT ;  /* 0x7e8000001e00780b */ /* 0x002fe20003f84000 */
[----:B------:R-:W-:Y:S01]  /*10c0*/  @!P5 FMUL R23, R23, 16777216 ;  /* 0x4b8000001717d820 */ /* 0x000fe20000400000 */
[----:B------:R-:W-:Y:S01]  /*10d0*/  FSETP.GT.AND P6, PT, R34, 8.50705917302346158658e+37, PT ;  /* 0x7e8000002200780b */ /* 0x000fe20003fc4000 */
[----:B------:R-:W-:Y:S01]  /*10e0*/  @!P5 FMUL R24, R24, 16777216 ;  /* 0x4b8000001818d820 */ /* 0x000fe20000400000 */
[----:B------:R-:W-:Y:S02]  /*10f0*/  FSETP.GEU.AND P5, PT, R30, 1.175494350822287508e-38, PT ;  /* 0x008000001e00780b */ /* 0x000fe40003fae000 */
[----:B------:R-:W-:-:S07]  /*1100*/  FSEL R27, R63, 1, P4 ;  /* 0x3f8000003f1b7808 */ /* 0x000fce0002000000 */
[----:B------:R-:W-:Y:S01]  /*1110*/  @P4 FMUL R30, R30, 0.25 ;  /* 0x3e8000001e1e4820 */ /* 0x000fe20000400000 */
[C---:B------:R-:W-:Y:S01]  /*1120*/  FSETP.GEU.AND P4, PT, R34.reuse, 1.175494350822287508e-38, PT ;  /* 0x008000002200780b */ /* 0x040fe20003f8e000 */
[----:B------:R-:W-:Y:S01]  /*1130*/  @P6 FMUL R34, R34, 0.25 ;  /* 0x3e80000022226820 */ /* 0x000fe20000400000 */
[----:B------:R-:W-:Y:S02]  /*1140*/  FSEL R29, R63, 1, P6 ;  /* 0x3f8000003f1d7808 */ /* 0x000fe40003000000 */
[----:B------:R-:W-:-:S09]  /*1150*/  SEL R31, R31, RZ, P3 ;  /* 0x000000ff1f1f7207 */ /* 0x000fd20001800000 */
[----:B------:R-:W-:Y:S01]  /*1160*/  @!P4 FMUL R34, R34, 16777216 ;  /* 0x4b8000002222c820 */ /* 0x000fe20000400000 */
[----:B------:R-:W-:Y:S01]  /*1170*/  @!P4 FMUL R29, R29, 16777216 ;  /* 0x4b8000001d1dc820 */ /* 0x000fe20000400000 */
[----:B--2---:R-:W-:Y:S01]  /*1180*/  FSETP.GT.AND P4, PT, R35, 8.50705917302346158658e+37, PT ;  /* 0x7e8000002300780b */ /* 0x004fe20003f84000 */
[----:B------:R-:W-:Y:S01]  /*1190*/  @!P5 FMUL R30, R30, 16777216 ;  /* 0x4b8000001e1ed820 */ /* 0x000fe20000400000 */
[----:B------:R-:W-:Y:S01]  /*11a0*/  @!P5 FMUL R27, R27, 16777216 ;  /* 0x4b8000001b1bd820 */ /* 0x000fe20000400000 */
[----:B------:R-:W-:Y:S01]  /*11b0*/  FADD R70, R31, -R70 ;  /* 0x800000461f467221 */ /* 0x000fe20000000000 */
[----:B------:R-:W-:Y:S02]  /*11c0*/  FSETP.GEU.AND P5, PT, R35, 1.175494350822287508e-38, PT ;  /* 0x008000002300780b */ /* 0x000fe40003fae000 */
[----:B------:R-:W-:-:S07]  /*11d0*/  FSEL R31, R63, 1, P4 ;  /* 0x3f8000003f1f7808 */ /* 0x000fce0002000000 */
[----:B------:R-:W-:Y:S01]  /*11e0*/  @P4 FMUL R35, R35, 0.25 ;  /* 0x3e80000023234820 */ /* 0x000fe20000400000 */
[----:B-----5:R-:W-:Y:S02]  /*11f0*/  FSETP.GT.AND P4, PT, R73, 8.50705917302346158658e+37, PT ;  /* 0x7e8000004900780b */ /* 0x020fe40003f84000 */
[----:B------:R-:W-:Y:S01]  /*1200*/  SEL R45, R45, RZ, P0 ;  /* 0x000000ff2d2d7207 */ /* 0x000fe20000000000 */
[----:B------:R-:W0:Y:S01]  /*1210*/  MUFU.RCP R17, R17 ;  /* 0x0000001100117308 */ /* 0x000e220000001000 */
[----:B------:R-:W-:Y:S02]  /*1220*/  SEL R44, R44, RZ, P0 ;  /* 0x000000ff2c2c7207 */ /* 0x000fe40000000000 */
[----:B------:R-:W-:Y:S01]  /*1230*/  FSETP.GEU.AND P6, PT, R73, 1.175494350822287508e-38, PT ;  /* 0x008000004900780b */ /* 0x000fe20003fce000 */
[----:B------:R-:W-:Y:S01]  /*1240*/  FADD R40, R40, -R45 ;  /* 0x8000002d28287221 */ /* 0x000fe20000000000 */
[----:B------:R-:W-:Y:S01]  /*1250*/  FSEL R72, R63, 1, P4 ;  /* 0x3f8000003f487808 */ /* 0x000fe20002000000 */
[----:B------:R-:W-:Y:S01]  /*1260*/  FADD R41, R41, -R44 ;  /* 0x8000002c29297221 */ /* 0x000fe20000000000 */
[----:B------:R-:W-:-:S03]  /*1270*/  SEL R46, R46, RZ, P0 ;  /* 0x000000ff2e2e7207 */ /* 0x000fc60000000000 */
[----:B------:R-:W-:Y:S01]  /*1280*/  @P4 FMUL R73, R73, 0.25 ;  /* 0x3e80000049494820 */ /* 0x000fe20000400000 */
[----:B------:R-:W-:Y:S02]  /*1290*/  ISETP.NE.AND P4, PT, R22, RZ, PT ;  /* 0x000000ff1600720c */ /* 0x000fe40003f85270 */
[----:B------:R-:W-:Y:S02]  /*12a0*/  SEL R22, R43, RZ, P1 ;  /* 0x000000ff2b167207 */ /* 0x000fe40000800000 */
[----:B------:R-:W-:Y:S01]  /*12b0*/  SEL R43, R54, RZ, P0 ;  /* 0x000000ff362b7207 */ /* 0x000fe20000000000 */
[----:B0-----:R-:W-:-:S04]  /*12c0*/  FMUL R16, R17, R16 ;  /* 0x0000001011107220 */ /* 0x001fc80000400000 */
[----:B------:R-:W-:Y:S01]  /*12d0*/  FADD R43, R43, -R46 ;  /* 0x8000002e2b2b7221 */ /* 0x000fe20000000000 */
[----:B------:R-:W-:Y:S02]  /*12e0*/  P2R R62, PR, RZ, 0x1 ;  /* 0x00000001ff3e7803 */ /* 0x000fe40000000000 */
[----:B------:R-:W-:Y:S02]  /*12f0*/  SEL R47, R47, RZ, P0 ;  /* 0x000000ff2f2f7207 */ /* 0x000fe40000000000 */
[----:B------:R-:W-:Y:S02]  /*1300*/  SEL R42, R55, RZ, P0 ;  /* 0x000000ff372a7207 */ /* 0x000fe40000000000 */
[----:B------:R-:W-:Y:S01]  /*1310*/  SEL R48, R48, RZ, P1 ;  /* 0x000000ff30307207 */ /* 0x000fe20000800000 */
[----:B------:R-:W-:Y:S01]  /*1320*/  @!P6 FMUL R73, R73, 16777216 ;  /* 0x4b8000004949e820 */ /* 0x000fe20000400000 */
[----:B------:R-:W-:Y:S01]  /*1330*/  SEL R49, R49, RZ, P1 ;  /* 0x000000ff31317207 */ /* 0x000fe20000800000 */
[----:B------:R-:W-:Y:S01]  /*1340*/  @!P6 FMUL R72, R72, 16777216 ;  /* 0x4b8000004848e820 */ /* 0x000fe20000400000 */
[----:B------:R-:W-:Y:S01]  /*1350*/  SEL R51, R51, RZ, P1 ;  /* 0x000000ff33337207 */ /* 0x000fe20000800000 */
[----:B------:R-:W-:Y:S01]  /*1360*/  FADD R33, R33, -R48 ;  /* 0x8000003021217221 */ /* 0x000fe20000000000 */
[----:B------:R-:W-:Y:S01]  /*1370*/  P2R R48, PR, RZ, 0x2 ;  /* 0x00000002ff307803 */ /* 0x000fe20000000000 */
[----:B------:R-:W0:Y:S01]  /*1380*/  MUFU.RCP R18, R18 ;  /* 0x0000001200127308 */ /* 0x000e220000001000 */
[----:B------:R-:W-:Y:S01]  /*1390*/  @!P5 FMUL R35, R35, 16777216 ;  /* 0x4b8000002323d820 */ /* 0x000fe20000400000 */
[----:B------:R-:W-:-:S06]  /*13a0*/  FADD R42, R42, -R47 ;  /* 0x8000002f2a2a7221 */ /* 0x000fcc0000000000 */
[----:B------:R-:W1:Y:S01]  /*13b0*/  MUFU.RCP R30, R30 ;  /* 0x0000001e001e7308 */ /* 0x000e620000001000 */
[----:B0-----:R-:W-:Y:S01]  /*13c0*/  FMUL R19, R18, R19 ;  /* 0x0000001312137220 */ /* 0x001fe20000400000 */
[----:B------:R-:W-:-:S06]  /*13d0*/  @!P5 FMUL R31, R31, 16777216 ;  /* 0x4b8000001f1fd820 */ /* 0x000fcc0000400000 */
[----:B------:R-:W0:Y:S01]  /*13e0*/  MUFU.RCP R23, R23 ;  /* 0x0000001700177308 */ /* 0x000e220000001000 */
[----:B------:R-:W-:Y:S01]  /*13f0*/  FADD R32, R32, -R49 ;  /* 0x8000003120207221 */ /* 0x000fe20000000000 */
[----:B-1----:R-:W-:-:S06]  /*1400*/  FMUL R30, R30, R27 ;  /* 0x0000001b1e1e7220 */ /* 0x002fcc0000400000 */
[----:B------:R-:W1:Y:S01]  /*1410*/  MUFU.RCP R26, R26 ;  /* 0x0000001a001a7308 */ /* 0x000e620000001000 */
[----:B------:R-:W-:Y:S01]  /*1420*/  P2R R49, PR, RZ, 0x8 ;  /* 0x00000008ff317803 */ /* 0x000fe20000000000 */
[----:B------:R-:W-:-:S06]  /*1430*/  FMUL R33, R30, R33 ;  /* 0x000000211e217220 */ /* 0x000fcc0000400000 */
[----:B------:R-:W2:Y:S01]  /*1440*/  MUFU.RCP R34, R34 ;  /* 0x0000002200227308 */ /* 0x000ea20000001000 */
[----:B0-----:R-:W-:Y:S01]  /*1450*/  FMUL R24, R23, R24 ;  /* 0x0000001817187220 */ /* 0x001fe20000400000 */
[----:B-1----:R-:W-:-:S03]  /*1460*/  FMUL R25, R26, R25 ;  /* 0x000000191a197220 */ /* 0x002fc60000400000 */
[----:B------:R-:W-:Y:S01]  /*1470*/  FMUL R43, R24, R43 ;  /* 0x0000002b182b7220 */ /* 0x000fe20000400000 */
[----:B------:R-:W-:Y:S02]  /*1480*/  FMUL R42, R25, R42 ;  /* 0x0000002a192a7220 */ /* 0x000fe40000400000 */
[----:B------:R-:W0:Y:S01]  /*1490*/  LDC.64 R24, c[0x0][0x248] ;  /* 0x00009200ff187b82 */ /* 0x000e220000000a00 */
[----:B--2---:R-:W-:-:S04]  /*14a0*/  FMUL R29, R34, R29 ;  /* 0x0000001d221d7220 */ /* 0x004fc80000400000 */
[----:B------:R-:W-:Y:S01]  /*14b0*/  FMUL R32, R29, R32 ;  /* 0x000000201d207220 */ /* 0x000fe20000400000 */
[----:B------:R-:W-:Y:S01]  /*14c0*/  FADD R22, R22, -R51 ;  /* 0x8000003316167221 */ /* 0x000fe20000000000 */
[----:B---3--:R-:W-:-:S05]  /*14d0*/  SEL R8, R8, RZ, P3 ;  /* 0x000000ff08087207 */ /* 0x008fca0001800000 */
[----:B------:R-:W-:Y:S01]  /*14e0*/  FADD R45, R8, 0.0010000000474974513054 ;  /* 0x3a83126f082d7421 */ /* 0x000fe20000000000 */
[----:B------:R-:W-:-:S03]  /*14f0*/  SEL R9, R9, RZ, P3 ;  /* 0x000000ff09097207 */ /* 0x000fc60001800000 */
[----:B------:R-:W1:Y:S02]  /*1500*/  MUFU.SQRT R44, R45 ;  /* 0x0000002d002c7308 */ /* 0x000e640000002000 */
[----:B------:R-:W-:Y:S01]  /*1510*/  FADD R46, R9, 0.0010000000474974513054 ;  /* 0x3a83126f092e7421 */ /* 0x000fe20000000000 */
[----:B------:R-:W-:-:S05]  /*1520*/  SEL R10, R10, RZ, P3 ;  /* 0x000000ff0a0a7207 */ /* 0x000fca0001800000 */
[----:B------:R2:W3:Y:S01]  /*1530*/  MUFU.SQRT R17, R46 ;  /* 0x0000002e00117308 */ /* 0x0004e20000002000 */
[----:B-1----:R-:W-:Y:S01]  /*1540*/  FSETP.GT.AND P0, PT, R44, 8.50705917302346158658e+37, PT ;  /* 0x7e8000002c00780b */ /* 0x002fe20003f04000 */
[----:B--2---:R-:W-:Y:S01]  /*1550*/  FADD R46, R10, 0.0010000000474974513054 ;  /* 0x3a83126f0a2e7421 */ /* 0x004fe20000000000 */
[----:B------:R-:W-:-:S05]  /*1560*/  FSETP.GEU.AND P1, PT, R44, 1.175494350822287508e-38, PT ;  /* 0x008000002c00780b */ /* 0x000fca0003f2e000 */
[----:B------:R-:W1:Y:S01]  /*1570*/  MUFU.SQRT R45, R46 ;  /* 0x0000002e002d7308 */ /* 0x000e620000002000 */
[----:B---3--:R-:W-:Y:S02]  /*1580*/  FSETP.GT.AND P6, PT, R17, 8.50705917302346158658e+37, PT ;  /* 0x7e8000001100780b */ /* 0x008fe40003fc4000 */
[----:B------:R-:W-:-:S03]  /*1590*/  FSEL R8, R63, 1, P0 ;  /* 0x3f8000003f087808 */ /* 0x000fc60000000000 */
[----:B------:R-:W-:Y:S01]  /*15a0*/  @P0 FMUL R44, R44, 0.25 ;  /* 0x3e8000002c2c0820 */ /* 0x000fe20000400000 */
[----:B------:R-:W-:Y:S02]  /*15b0*/  FSETP.GEU.AND P0, PT, R17, 1.175494350822287508e-38, PT ;  /* 0x008000001100780b */ /* 0x000fe40003f0e000 */
[----:B------:R-:W-:Y:S01]  /*15c0*/  SEL R11, R11, RZ, P3 ;  /* 0x000000ff0b0b7207 */ /* 0x000fe20001800000 */
[----:B------:R-:W-:Y:S01]  /*15d0*/  @!P1 FMUL R44, R44, 16777216 ;  /* 0x4b8000002c2c9820 */ /* 0x000fe20000400000 */
[----:B------:R-:W-:Y:S01]  /*15e0*/  FSEL R9, R63, 1, P6 ;  /* 0x3f8000003f097808 */ /* 0x000fe20003000000 */
[----:B------:R-:W-:Y:S02]  /*15f0*/  @!P1 FMUL R8, R8, 16777216 ;  /* 0x4b80000008089820 */ /* 0x000fe40000400000 */
[----:B------:R-:W-:Y:S01]  /*1600*/  @P6 FMUL R17, R17, 0.25 ;  /* 0x3e80000011116820 */ /* 0x000fe20000400000 */
[----:B------:R-:W-:Y:S01]  /*1610*/  FADD R47, R11, 0.0010000000474974513054 ;  /* 0x3a83126f0b2f7421 */ /* 0x000fe20000000000 */
[----:B-1----:R-:W-:Y:S01]  /*1620*/  FSETP.GT.AND P1, PT, R45, 8.50705917302346158658e+37, PT ;  /* 0x7e8000002d00780b */ /* 0x002fe20003f24000 */
[----:B------:R-:W1:Y:S03]  /*1630*/  MUFU.RCP R46, R35 ;  /* 0x00000023002e7308 */ /* 0x000e660000001000 */
[----:B------:R-:W-:Y:S01]  /*1640*/  @!P0 FMUL R17, R17, 16777216 ;  /* 0x4b80000011118820 */ /* 0x000fe20000400000 */
[----:B------:R-:W-:Y:S01]  /*1650*/  @!P0 FMUL R9, R9, 16777216 ;  /* 0x4b80000009098820 */ /* 0x000fe20000400000 */
[----:B------:R-:W-:-:S03]  /*1660*/  FSETP.GEU.AND P0, PT, R45, 1.175494350822287508e-38, PT ;  /* 0x008000002d00780b */ /* 0x000fc60003f0e000 */
[----:B------:R-:W2:Y:S04]  /*1670*/  MUFU.SQRT R18, R47 ;  /* 0x0000002f00127308 */ /* 0x000ea80000002000 */
[----:B------:R-:W-:Y:S01]  /*1680*/  @P1 FMUL R45, R45, 0.25 ;  /* 0x3e8000002d2d1820 */ /* 0x000fe20000400000 */
[----:B-1----:R-:W-:Y:S02]  /*1690*/  FMUL R35, R46, R31 ;  /* 0x0000001f2e237220 */ /* 0x002fe40000400000 */
[----:B------:R-:W1:Y:S03]  /*16a0*/  LDC.64 R30, c[0x0][0x270] ;  /* 0x00009c00ff1e7b82 */ /* 0x000e660000000a00 */
[----:B------:R-:W-:Y:S01]  /*16b0*/  @!P0 FMUL R45, R45, 16777216 ;  /* 0x4b8000002d2d8820 */ /* 0x000fe20000400000 */
[----:B------:R-:W-:-:S02]  /*16c0*/  FSEL R10, R63, 1, P1 ;  /* 0x3f8000003f0a7808 */ /* 0x000fc40000800000 */
[----:B--2---:R-:W-:-:S03]  /*16d0*/  FSETP.GT.AND P3, PT, R18, 8.50705917302346158658e+37, PT ;  /* 0x7e8000001200780b */ /* 0x004fc60003f64000 */
[----:B------:R-:W2:Y:S01]  /*16e0*/  MUFU.RCP R45, R45 ;  /* 0x0000002d002d7308 */ /* 0x000ea20000001000 */
[----:B------:R-:W-:Y:S01]  /*16f0*/  FSETP.GEU.AND P1, PT, R18, 1.175494350822287508e-38, PT ;  /* 0x008000001200780b */ /* 0x000fe20003f2e000 */
[----:B------:R-:W-:-:S08]  /*1700*/  @!P0 FMUL R10, R10, 16777216 ;  /* 0x4b8000000a0a8820 */ /* 0x000fd00000400000 */
[----:B------:R-:W-:-:S04]  /*1710*/  @P3 FMUL R18, R18, 0.25 ;  /* 0x3e80000012123820 */ /* 0x000fc80000400000 */
[----:B------:R-:W-:Y:S01]  /*1720*/  @!P1 FMUL R18, R18, 16777216 ;  /* 0x4b80000012129820 */ /* 0x000fe20000400000 */
[----:B--2---:R-:W-:Y:S01]  /*1730*/  FMUL R29, R45, R10 ;  /* 0x0000000a2d1d7220 */ /* 0x004fe20000400000 */
[----:B------:R2:W3:Y:S01]  /*1740*/  MUFU.RCP R23, R44 ;  /* 0x0000002c00177308 */ /* 0x0004e20000001000 */
[----:B-1----:R-:W-:Y:S01]  /*1750*/  IMAD.WIDE R54, R5, 0x4, R30 ;  /* 0x0000000405367825 */ /* 0x002fe200078e021e */
[----:B------:R-:W-:-:S06]  /*1760*/  CS2R R30, SRZ ;  /* 0x00000000001e7805 */ /* 0x000fcc000001ff00 */
[----:B------:R-:W1:Y:S01]  /*1770*/  MUFU.RCP R26, R17 ;  /* 0x00000011001a7308 */ /* 0x000e620000001000 */
[----:B--2---:R-:W-:Y:S01]  /*1780*/  FMUL R44, R29, R28 ;  /* 0x0000001c1d2c7220 */ /* 0x004fe20000400000 */
[----:B------:R-:W-:-:S06]  /*1790*/  CS2R R28, SRZ ;  /* 0x00000000001c7805 */ /* 0x000fcc000001ff00 */
[----:B------:R-:W2:Y:S01]  /*17a0*/  MUFU.RCP R18, R18 ;  /* 0x0000001200127308 */ /* 0x000ea20000001000 */
[----:B------:R-:W-:Y:S01]  /*17b0*/  FSEL R11, R63, 1, P3 ;  /* 0x3f8000003f0b7808 */ /* 0x000fe20001800000 */
[----:B------:R-:W4:Y:S04]  /*17c0*/  @P2 LDG.E.EL.128 R28, desc[UR4][R52.64+-0x380] ;  /* 0xfffc8004341c2981 */ /* 0x000f28000c2e1d00 */
[----:B------:R-:W-:Y:S01]  /*17d0*/  @!P1 FMUL R11, R11, 16777216 ;  /* 0x4b8000000b0b9820 */ /* 0x000fe20000400000 */
[----:B---3--:R-:W-:Y:S01]  /*17e0*/  FMUL R23, R23, R8 ;  /* 0x0000000817177220 */ /* 0x008fe20000400000 */
[----:B-1----:R-:W-:Y:S01]  /*17f0*/  FMUL R26, R26, R9 ;  /* 0x000000091a1a7220 */ /* 0x002fe20000400000 */
[----:B------:R-:W-:Y:S01]  /*1800*/  FMUL R35, R35, R50 ;  /* 0x0000003223237220 */ /* 0x000fe20000400000 */
[----:B------:R-:W-:Y:S01]  /*1810*/  CS2R R8, SRZ ;  /* 0x0000000000087805 */ /* 0x000fe2000001ff00 */
[----:B0-----:R-:W-:-:S04]  /*1820*/  IMAD.WIDE R50, R5, 0x4, R24 ;  /* 0x0000000405327825 */ /* 0x001fc800078e0218 */
[----:B--2---:R-:W-:Y:S01]  /*1830*/  FMUL R47, R18, R11 ;  /* 0x0000000b122f7220 */ /* 0x004fe20000400000 */
[----:B------:R-:W-:-:S06]  /*1840*/  CS2R R10, SRZ ;  /* 0x00000000000a7805 */ /* 0x000fcc000001ff00 */
[----:B------:R-:W2:Y:S01]  /*1850*/  @P4 LDG.E.EL.128 R8, desc[UR4][R50.64+-0x100] ;  /* 0xffff000432084981 */ /* 0x000ea2000c2e1d00 */
[----:B------:R-:W-:Y:S01]  /*1860*/  ISETP.NE.AND P0, PT, R68, RZ, PT ;  /* 0x000000ff4400720c */ /* 0x000fe20003f05270 */
[----:B------:R-:W-:Y:S01]  /*1870*/  FMUL R41, R16, R41 ;  /* 0x0000002910297220 */ /* 0x000fe20000400000 */
[----:B------:R-:W-:Y:S01]  /*1880*/  FMUL R40, R19, R40 ;  /* 0x0000002813287220 */ /* 0x000fe20000400000 */
[----:B------:R-:W-:Y:S02]  /*1890*/  CS2R R16, SRZ ;  /* 0x0000000000107805 */ /* 0x000fe4000001ff00 */
[----:B------:R-:W-:-:S08]  /*18a0*/  CS2R R18, SRZ ;  /* 0x0000000000127805 */ /* 0x000fd0000001ff00 */
[----:B------:R0:W3:Y:S01]  /*18b0*/  @P0 LDG.E.EL.128 R16, desc[UR4][R50.64+-0x100] ;  /* 0xffff000432100981 */ /* 0x0000e2000c2e1d00 */
[----:B------:R-:W1:Y:S01]  /*18c0*/  MUFU.RCP R73, R73 ;  /* 0x0000004900497308 */ /* 0x000e620000001000 */
[----:B------:R-:W-:Y:S01]  /*18d0*/  ISETP.NE.AND P6, PT, R69, RZ, PT ;  /* 0x000000ff4500720c */ /* 0x000fe20003fc5270 */
[----:B------:R-:W-:Y:S01]  /*18e0*/  FMUL R45, R23, R20 ;  /* 0x00000014172d7220 */ /* 0x000fe20000400000 */
[----:B------:R-:W-:Y:S01]  /*18f0*/  FMUL R46, R26, R21 ;  /* 0x000000151a2e7220 */ /* 0x000fe20000400000 */
[----:B------:R-:W-:Y:S01]  /*1900*/  CS2R R20, SRZ ;  /* 0x0000000000147805 */ /* 0x000fe2000001ff00 */
[----:B-1----:R-:W-:-:S04]  /*1910*/  FMUL R73, R73, R72 ;  /* 0x0000004849497220 */ /* 0x002fc80000400000 */
[----:B------:R-:W-:Y:S01]  /*1920*/  FMUL R34, R73, R22 ;  /* 0x0000001649227220 */ /* 0x000fe20000400000 */
[----:B------:R-:W-:Y:S02]  /*1930*/  CS2R R22, SRZ ;  /* 0x0000000000167805 */ /* 0x000fe4000001ff00 */
[----:B------:R-:W-:Y:S02]  /*1940*/  ISETP.NE.AND P5, PT, R71, RZ, PT ;  /* 0x000000ff4700720c */ /* 0x000fe40003fa5270 */
[----:B------:R-:W-:Y:S02]  /*1950*/  CS2R R24, SRZ ;  /* 0x0000000000187805 */ /* 0x000fe4000001ff00 */
[----:B------:R-:W-:Y:S01]  /*1960*/  CS2R R26, SRZ ;  /* 0x00000000001a7805 */ /* 0x000fe2000001ff00 */
[----:B------:R-:W1:Y:S01]  /*1970*/  LDC.64 R72, c[0x0][0x280] ;  /* 0x0000a000ff487b82 */ /* 0x000e620000000a00 */
[----:B------:R-:W5:Y:S07]  /*1980*/  @P6 LDG.E.EL.128 R20, desc[UR4][R54.64+-0x200] ;  /* 0xfffe000436146981 */ /* 0x000f6e000c2e1d00 */
[----:B------:R0:W3:Y:S01]  /*1990*/  @P5 LDG.E.EL.128 R24, desc[UR4][R54.64+-0x200] ;  /* 0xfffe000436185981 */ /* 0x0000e2000c2e1d00 */
[----:B----4-:R-:W-:-:S05]  /*19a0*/  SEL R29, R29, RZ, P2 ;  /* 0x000000ff1d1d7207 */ /* 0x010fca0001000000 */
[----:B------:R-:W-:-:S04]  /*19b0*/  FADD R68, R29, 0.0010000000474974513054 ;  /* 0x3a83126f1d447421 */ /* 0x000fc80000000000 */
[----:B0-----:R-:W0:Y:S01]  /*19c0*/  MUFU.SQRT R51, R68 ;  /* 0x0000004400337308 */ /* 0x001e220000002000 */
[----:B--2---:R-:W-:-:S05]  /*19d0*/  SEL R8, R8, RZ, P4 ;  /* 0x000000ff08087207 */ /* 0x004fca0002000000 */
[----:B------:R-:W-:Y:S01]  /*19e0*/  FADD R8, R8, 0.0010000000474974513054 ;  /* 0x3a83126f08087421 */ /* 0x000fe20000000000 */
[----:B0-----:R-:W-:-:S03]  /*19f0*/  FSETP.GT.AND P3, PT, R51, 8.50705917302346158658e+37, PT ;  /* 0x7e8000003300780b */ /* 0x001fc60003f64000 */
[----:B------:R-:W0:Y:S01]  /*1a00*/  MUFU.SQRT R29, R8 ;  /* 0x00000008001d7308 */ /* 0x000e220000002000 */
[----:B------:R-:W-:Y:S02]  /*1a10*/  FSETP.GEU.AND P1, PT, R51, 1.175494350822287508e-38, PT ;  /* 0x008000003300780b */ /* 0x000fe40003f2e000 */
[----:B------:R-:W-:Y:S02]  /*1a20*/  SEL R9, R9, RZ, P4 ;  /* 0x000000ff09097207 */ /* 0x000fe40002000000 */
[----:B------:R-:W-:-:S03]  /*1a30*/  FSEL R50, R63, 1, P3 ;  /* 0x3f8000003f327808 */ /* 0x000fc60001800000 */
[----:B------:R-:W-:Y:S02]  /*1a40*/  FADD R9, R9, 0.0010000000474974513054 ;  /* 0x3a83126f09097421 */ /* 0x000fe40000000000 */
[----:B------:R-:W-:Y:S02]  /*1a50*/  @P3 FMUL R51, R51, 0.25 ;  /* 0x3e80000033333820 */ /* 0x000fe40000400000 */
[----:B------:R-:W2:Y:S01]  /*1a60*/  MUFU.SQRT R52, R9 ;  /* 0x0000000900347308 */ /* 0x000ea20000002000 */
[----:B0-----:R-:W-:Y:S01]  /*1a70*/  FSETP.GT.AND P3, PT, R29, 8.50705917302346158658e+37, PT ;  /* 0x7e8000001d00780b */ /* 0x001fe20003f64000 */
[----:B------:R-:W-:Y:S01]  /*1a80*/  @!P1 FMUL R51, R51, 16777216 ;  /* 0x4b80000033339820 */ /* 0x000fe20000400000 */
[----:B------:R-:W-:Y:S01]  /*1a90*/  @!P1 FMUL R50, R50, 16777216 ;  /* 0x4b80000032329820 */ /* 0x000fe20000400000 */
[----:B------:R-:W-:Y:S02]  /*1aa0*/  FSETP.GEU.AND P1, PT, R29, 1.175494350822287508e-38, PT ;  /* 0x008000001d00780b */ /* 0x000fe40003f2e000 */
[----:B------:R-:W-:-:S08]  /*1ab0*/  FSEL R53, R63, 1, P3 ;  /* 0x3f8000003f357808 */ /* 0x000fd00001800000 */
[----:B------:R-:W-:Y:S01]  /*1ac0*/  @P3 FMUL R29, R29, 0.25 ;  /* 0x3e8000001d1d3820 */ /* 0x000fe20000400000 */
[----:B--2---:R-:W-:-:S03]  /*1ad0*/  FSETP.GT.AND P3, PT, R52, 8.50705917302346158658e+37, PT ;  /* 0x7e8000003400780b */ /* 0x004fc60003f64000 */
[----:B------:R-:W-:Y:S01]  /*1ae0*/  @!P1 FMUL R29, R29, 16777216 ;  /* 0x4b8000001d1d9820 */ /* 0x000fe20000400000 */
[----:B------:R-:W-:Y:S01]  /*1af0*/  @!P1 FMUL R53, R53, 16777216 ;  /* 0x4b80000035359820 */ /* 0x000fe20000400000 */
[C---:B------:R-:W-:Y:S02]  /*1b00*/  FSETP.GEU.AND P1, PT, R52.reuse, 1.175494350822287508e-38, PT ;  /* 0x008000003400780b */ /* 0x040fe40003f2e000 */
[----:B------:R-:W0:Y:S06]  /*1b10*/  MUFU.RCP R54, R29 ;  /* 0x0000001d00367308 */ /* 0x000e2c0000001000 */
[----:B------:R-:W-:-:S05]  /*1b20*/  @P3 FMUL R52, R52, 0.25 ;  /* 0x3e80000034343820 */ /* 0x000fca0000400000 */
[----:B------:R-:W-:Y:S01]  /*1b30*/  @!P1 FMUL R52, R52, 16777216 ;  /* 0x4b80000034349820 */ /* 0x000fe20000400000 */
[----:B0-----:R-:W-:-:S03]  /*1b40*/  FMUL R54, R54, R53 ;  /* 0x0000003536367220 */ /* 0x001fc60000400000 */
[----:B------:R-:W0:Y:S01]  /*1b50*/  MUFU.RCP R53, R52 ;  /* 0x0000003400357308 */ /* 0x000e220000001000 */
[----:B------:R-:W-:-:S05]  /*1b60*/  FSEL R8, R63, 1, P3 ;  /* 0x3f8000003f087808 */ /* 0x000fca0001800000 */
[----:B------:R-:W-:-:S04]  /*1b70*/  @!P1 FMUL R8, R8, 16777216 ;  /* 0x4b80000008089820 */ /* 0x000fc80000400000 */
[----:B0-----:R-:W-:Y:S01]  /*1b80*/  FMUL R53, R53, R8 ;  /* 0x0000000835357220 */ /* 0x001fe20000400000 */
[----:B------:R-:W-:-:S05]  /*1b90*/  SEL R8, R10, RZ, P4 ;  /* 0x000000ff0a087207 */ /* 0x000fca0002000000 */
[----:B------:R-:W-:-:S04]  /*1ba0*/  FADD R8, R8, 0.0010000000474974513054 ;  /* 0x3a83126f08087421 */ /* 0x000fc80000000000 */
[----:B------:R-:W0:Y:S02]  /*1bb0*/  MUFU.SQRT R29, R8 ;  /* 0x00000008001d7308 */ /* 0x000e240000002000 */
[C---:B0-----:R-:W-:Y:S02]  /*1bc0*/  FSETP.GT.AND P3, PT, R29.reuse, 8.50705917302346158658e+37, PT ;  /* 0x7e8000001d00780b */ /* 0x041fe40003f64000 */
[----:B------:R-:W-:-:S11]  /*1bd0*/  FSETP.GEU.AND P1, PT, R29, 1.175494350822287508e-38, PT ;  /* 0x008000001d00780b */ /* 0x000fd60003f2e000 */
[----:B------:R-:W-:-:S04]  /*1be0*/  @P3 FMUL R29, R29, 0.25 ;  /* 0x3e8000001d1d3820 */ /* 0x000fc80000400000 */
[----:B------:R-:W-:-:S04]  /*1bf0*/  @!P1 FMUL R29, R29, 16777216 ;  /* 0x4b8000001d1d9820 */ /* 0x000fc80000400000 */
[----:B------:R-:W0:Y:S01]  /*1c00*/  MUFU.RCP R10, R29 ;  /* 0x0000001d000a7308 */ /* 0x000e220000001000 */
[----:B------:R-:W-:-:S05]  /*1c10*/  FSEL R9, R63, 1, P3 ;  /* 0x3f8000003f097808 */ /* 0x000fca0001800000 */
[----:B------:R-:W-:-:S04]  /*1c20*/  @!P1 FMUL R9, R9, 16777216 ;  /* 0x4b80000009099820 */ /* 0x000fc80000400000 */
[----:B0-----:R-:W-:Y:S01]  /*1c30*/  FMUL R10, R10, R9 ;  /* 0x000000090a0a7220 */ /* 0x001fe20000400000 */
[----:B------:R-:W-:-:S05]  /*1c40*/  SEL R9, R11, RZ, P4 ;  /* 0x000000ff0b097207 */ /* 0x000fca0002000000 */
[----:B------:R-:W-:-:S04]  /*1c50*/  FADD R9, R9, 0.0010000000474974513054 ;  /* 0x3a83126f09097421 */ /* 0x000fc80000000000 */
[----:B------:R-:W0:Y:S01]  /*1c60*/  MUFU.SQRT R8, R9 ;  /* 0x0000000900087308 */ /* 0x000e220000002000 */
[----:B---3--:R-:W-:-:S05]  /*1c70*/  SEL R16, R16, RZ, P0 ;  /* 0x000000ff10107207 */ /* 0x008fca0000000000 */
[----:B------:R-:W-:Y:S01]  /*1c80*/  FADD R16, R16, 0.0010000000474974513054 ;  /* 0x3a83126f10107421 */ /* 0x000fe20000000000 */
[C---:B0-----:R-:W-:Y:S02]  /*1c90*/  FSETP.GT.AND P3, PT, R8.reuse, 8.50705917302346158658e+37, PT ;  /* 0x7e8000000800780b */ /* 0x041fe40003f64000 */
[----:B------:R-:W-:Y:S01]  /*1ca0*/  FSETP.GEU.AND P1, PT, R8, 1.175494350822287508e-38, PT ;  /* 0x008000000800780b */ /* 0x000fe20003f2e000 */
[----:B------:R-:W0:Y:S01]  /*1cb0*/  MUFU.SQRT R29, R16 ;  /* 0x00000010001d7308 */ /* 0x000e220000002000 */
[----:B------:R-:W-:-:S09]  /*1cc0*/  SEL R17, R17, RZ, P0 ;  /* 0x000000ff11117207 */ /* 0x000fd20000000000 */
[----:B------:R-:W-:Y:S01]  /*1cd0*/  @P3 FMUL R8, R8, 0.25 ;  /* 0x3e80000008083820 */ /* 0x000fe20000400000 */
[----:B------:R-:W-:-:S03]  /*1ce0*/  FADD R17, R17, 0.0010000000474974513054 ;  /* 0x3a83126f11117421 */ /* 0x000fc60000000000 */
[----:B------:R-:W-:Y:S01]  /*1cf0*/  @!P1 FMUL R8, R8, 16777216 ;  /* 0x4b80000008089820 */ /* 0x000fe20000400000 */
[----:B------:R-:W-:-:S03]  /*1d00*/  FSEL R52, R63, 1, P3 ;  /* 0x3f8000003f347808 */ /* 0x000fc60001800000 */
[----:B------:R-:W2:Y:S01]  /*1d10*/  MUFU.RCP R11, R8 ;  /* 0x00000008000b7308 */ /* 0x000ea20000001000 */
[C---:B0-----:R-:W-:Y:S01]  /*1d20*/  FSETP.GT.AND P3, PT, R29.reuse, 8.50705917302346158658e+37, PT ;  /* 0x7e8000001d00780b */ /* 0x041fe20003f64000 */
[----:B------:R-:W-:Y:S01]  /*1d30*/  @!P1 FMUL R52, R52, 16777216 ;  /* 0x4b80000034349820 */ /* 0x000fe20000400000 */
[----:B------:R-:W-:-:S05]  /*1d40*/  FSETP.GEU.AND P1, PT, R29, 1.175494350822287508e-38, PT ;  /* 0x008000001d00780b */ /* 0x000fca0003f2e000 */
[----:B------:R-:W0:Y:S01]  /*1d50*/  MUFU.SQRT R16, R17 ;  /* 0x0000001100107308 */ /* 0x000e220000002000 */
[----:B------:R-:W-:Y:S01]  /*1d60*/  SEL R18, R18, RZ, P0 ;  /* 0x000000ff12127207 */ /* 0x000fe20000000000 */
[----:B--2---:R-:W-:Y:S01]  /*1d70*/  FMUL R11, R11, R52 ;  /* 0x000000340b0b7220 */ /* 0x004fe20000400000 */
[----:B------:R-:W-:-:S03]  /*1d80*/  FSEL R52, R63, 1, P3 ;  /* 0x3f8000003f347808 */ /* 0x000fc60001800000 */
[----:B------:R-:W-:Y:S01]  /*1d90*/  @P3 FMUL R29, R29, 0.25 ;  /* 0x3e8000001d1d3820 */ /* 0x000fe20000400000 */
[----:B0-----:R-:W-:-:S03]  /*1da0*/  FSETP.GT.AND P3, PT, R16, 8.50705917302346158658e+37, PT ;  /* 0x7e8000001000780b */ /* 0x001fc60003f64000 */
[----:B------:R-:W-:Y:S01]  /*1db0*/  @!P1 FMUL R29, R29, 16777216 ;  /* 0x4b8000001d1d9820 */ /* 0x000fe20000400000 */
[----:B------:R-:W-:Y:S01]  /*1dc0*/  @!P1 FMUL R52, R52, 16777216 ;  /* 0x4b80000034349820 */ /* 0x000fe20000400000 */
[----:B------:R-:W-:Y:S01]  /*1dd0*/  FSETP.GEU.AND P1, PT, R16, 1.175494350822287508e-38, PT ;  /* 0x008000001000780b */ /* 0x000fe20003f2e000 */
[----:B------:R-:W-:-:S04]  /*1de0*/  FADD R18, R18, 0.0010000000474974513054 ;  /* 0x3a83126f12127421 */ /* 0x000fc80000000000 */
[----:B------:R-:W0:Y:S01]  /*1df0*/  MUFU.SQRT R17, R18 ;  /* 0x0000001200117308 */ /* 0x000e220000002000 */
[----:B------:R-:W-:Y:S02]  /*1e00*/  SEL R19, R19, RZ, P0 ;  /* 0x000000ff13137207 */ /* 0x000fe40000000000 */
[----:B------:R-:W-:-:S05]  /*1e10*/  @P3 FMUL R16, R16, 0.25 ;  /* 0x3e80000010103820 */ /* 0x000fca0000400000 */
[----:B------:R-:W-:Y:S01]  /*1e20*/  @!P1 FMUL R16, R16, 16777216 ;  /* 0x4b80000010109820 */ /* 0x000fe20000400000 */
[----:B------:R-:W2:Y:S01]  /*1e30*/  MUFU.RCP R9, R29 ;  /* 0x0000001d00097308 */ /* 0x000ea20000001000 */
[----:B------:R-:W-:-:S07]  /*1e40*/  FSEL R55, R63, 1, P3 ;  /* 0x3f8000003f377808 */ /* 0x000fce0001800000 */
[----:B------:R3:W-:Y:S01]  /*1e50*/  MUFU.RCP R8, R16 ;  /* 0x0000001000087308 */ /* 0x0007e20000001000 */
[----:B0-----:R-:W-:Y:S01]  /*1e60*/  FSETP.GT.AND P3, PT, R17, 8.50705917302346158658e+37, PT ;  /* 0x7e8000001100780b */ /* 0x001fe20003f64000 */
[----:B---3--:R-:W-:-:S06]  /*1e70*/  FADD R16, R19, 0.0010000000474974513054 ;  /* 0x3a83126f13107421 */ /* 0x008fcc0000000000 */
[----:B------:R-:W0:Y:S01]  /*1e80*/  MUFU.SQRT R18, R16 ;  /* 0x0000001000127308 */ /* 0x000e220000002000 */
[----:B------:R-:W-:Y:S01]  /*1e90*/  @!P1 FMUL R55, R55, 16777216 ;  /* 0x4b80000037379820 */ /* 0x000fe20000400000 */
[----:B------:R-:W-:Y:S01]  /*1ea0*/  FSETP.GEU.AND P1, PT, R17, 1.175494350822287508e-38, PT ;  /* 0x008000001100780b */ /* 0x000fe20003f2e000 */
[----:B--2---:R-:W-:Y:S01]  /*1eb0*/  FMUL R9, R9, R52 ;  /* 0x0000003409097220 */ /* 0x004fe20000400000 */
[----:B------:R-:W-:Y:S02]  /*1ec0*/  FSEL R52, R63, 1, P3 ;  /* 0x3f8000003f347808 */ /* 0x000fe40001800000 */
[----:B------:R-:W-:Y:S01]  /*1ed0*/  @P3 FMUL R17, R17, 0.25 ;  /* 0x3e80000011113820 */ /* 0x000fe20000400000 */
[----:B0-----:R-:W-:-:S08]  /*1ee0*/  FSETP.GT.AND P3, PT, R18, 8.50705917302346158658e+37, PT ;  /* 0x7e8000001200780b */ /* 0x001fd00003f64000 */
[----:B------:R-:W-:Y:S01]  /*1ef0*/  @!P1 FMUL R17, R17, 16777216 ;  /* 0x4b80000011119820 */ /* 0x000fe20000400000 */
[----:B------:R-:W-:Y:S01]  /*1f00*/  @!P1 FMUL R52, R52, 16777216 ;  /* 0x4b80000034349820 */ /* 0x000fe20000400000 */
[----:B------:R-:W-:Y:S02]  /*1f10*/  FSETP.GEU.AND P1, PT, R18, 1.175494350822287508e-38, PT ;  /* 0x008000001200780b */ /* 0x000fe40003f2e000 */
[----:B------:R5:W0:Y:S02]  /*1f20*/  MUFU.RCP R29, R17 ;  /* 0x00000011001d7308 */ /* 0x000a240000001000 */
[----:B-----5:R-:W-:Y:S01]  /*1f30*/  SEL R17, R20, RZ, P6 ;  /* 0x000000ff14117207 */ /* 0x020fe20003000000 */
[----:B------:R-:W-:-:S04]  /*1f40*/  @P3 FMUL R18, R18, 0.25 ;  /* 0x3e80000012123820 */ /* 0x000fc80000400000 */
[----:B------:R-:W-:-:S04]  /*1f50*/  FADD R17, R17, 0.0010000000474974513054 ;  /* 0x3a83126f11117421 */ /* 0x000fc80000000000 */
[----:B------:R-:W-:Y:S01]  /*1f60*/  @!P1 FMUL R18, R18, 16777216 ;  /* 0x4b80000012129820 */ /* 0x000fe20000400000 */
[----:B------:R-:W2:Y:S08]  /*1f70*/  MUFU.SQRT R20, R17 ;  /* 0x0000001100147308 */ /* 0x000eb00000002000 */
[----:B------:R3:W-:Y:S01]  /*1f80*/  MUFU.RCP R19, R18 ;  /* 0x0000001200137308 */ /* 0x0007e20000001000 */
[----:B0-----:R-:W-:Y:S01]  /*1f90*/  FMUL R29, R29, R52 ;  /* 0x000000341d1d7220 */ /* 0x001fe20000400000 */
[----:B---3--:R-:W-:-:S02]  /*1fa0*/  SEL R18, R21, RZ, P6 ;  /* 0x000000ff15127207 */ /* 0x008fc40003000000 */
[----:B------:R-:W-:-:S03]  /*1fb0*/  FSEL R52, R63, 1, P3 ;  /* 0x3f8000003f347808 */ /* 0x000fc60001800000 */
[----:B------:R-:W-:Y:S01]  /*1fc0*/  FADD R18, R18, 0.0010000000474974513054 ;  /* 0x3a83126f12127421 */ /* 0x000fe20000000000 */
[----:B--2---:R-:W-:-:S03]  /*1fd0*/  FSETP.GT.AND P3, PT, R20, 8.50705917302346158658e+37, PT ;  /* 0x7e8000001400780b */ /* 0x004fc60003f64000 */
[----:B------:R-:W0:Y:S01]  /*1fe0*/  MUFU.SQRT R21, R18 ;  /* 0x0000001200157308 */ /* 0x000e220000002000 */
[----:B------:R-:W-:Y:S01]  /*1ff0*/  @!P1 FMUL R52, R52, 16777216 ;  /* 0x4b80000034349820 */ /* 0x000fe20000400000 */
[----:B------:R-:W-:Y:S01]  /*2000*/  FSETP.GEU.AND P1, PT, R20, 1.175494350822287508e-38, PT ;  /* 0x008000001400780b */ /* 0x000fe20003f2e000 */
[----:B------:R-:W-:Y:S01]  /*2010*/  FMUL R8, R8, R55 ;  /* 0x0000003708087220 */ /* 0x000fe20000400000 */
[----:B------:R-:W-:-:S06]  /*2020*/  FSEL R55, R63, 1, P3 ;  /* 0x3f8000003f377808 */ /* 0x000fcc0001800000 */
[----:B------:R-:W-:Y:S01]  /*2030*/  @P3 FMUL R20, R20, 0.25 ;  /* 0x3e80000014143820 */ /* 0x000fe20000400000 */
[----:B0-----:R-:W-:-:S04]  /*2040*/  FSETP.GT.AND P3, PT, R21, 8.50705917302346158658e+37, PT ;  /* 0x7e8000001500780b */ /* 0x001fc80003f64000 */
[----:B------:R-:W-:Y:S01]  /*2050*/  @!P1 FMUL R20, R20, 16777216 ;  /* 0x4b80000014149820 */ /* 0x000fe20000400000 */
[----:B------:R-:W-:Y:S01]  /*2060*/  @!P1 FMUL R55, R55, 16777216 ;  /* 0x4b80000037379820 */ /* 0x000fe20000400000 */
[----:B------:R-:W-:-:S07]  /*2070*/  FSETP.GEU.AND P1, PT, R21, 1.175494350822287508e-38, PT ;  /* 0x008000001500780b */ /* 0x000fce0003f2e000 */
[----:B------:R-:W-:-:S06]  /*2080*/  @P3 FMUL R21, R21, 0.25 ;  /* 0x3e80000015153820 */ /* 0x000fcc0000400000 */
[----:B------:R-:W-:-:S04]  /*2090*/  @!P1 FMUL R21, R21, 16777216 ;  /* 0x4b80000015159820 */ /* 0x000fc80000400000 */
[----:B------:R-:W0:Y:S01]  /*20a0*/  MUFU.RCP R17, R21 ;  /* 0x0000001500117308 */ /* 0x000e220000001000 */
[----:B------:R-:W-:Y:S01]  /*20b0*/  FMUL R19, R19, R52 ;  /* 0x0000003413137220 */ /* 0x000fe20000400000 */
[----:B------:R-:W-:-:S06]  /*20c0*/  FSEL R52, R63, 1, P3 ;  /* 0x3f8000003f347808 */ /* 0x000fcc0001800000 */
[----:B------:R2:W-:Y:S01]  /*20d0*/  MUFU.RCP R16, R20 ;  /* 0x0000001400107308 */ /* 0x0005e20000001000 */
[----:B------:R-:W-:Y:S01]  /*20e0*/  @!P1 FMUL R52, R52, 16777216 ;  /* 0x4b80000034349820 */ /* 0x000fe20000400000 */
[----:B--2---:R-:W-:-:S03]  /*20f0*/  SEL R20, R22, RZ, P6 ;  /* 0x000000ff16147207 */ /* 0x004fc60003000000 */
[----:B0-----:R-:W-:Y:S02]  /*2100*/  FMUL R17, R17, R52 ;  /* 0x0000003411117220 */ /* 0x001fe40000400000 */
[----:B------:R-:W-:-:S04]  /*2110*/  FADD R20, R20, 0.0010000000474974513054 ;  /* 0x3a83126f14147421 */ /* 0x000fc80000000000 */
[----:B------:R-:W0:Y:S01]  /*2120*/  MUFU.SQRT R52, R20 ;  /* 0x0000001400347308 */ /* 0x000e220000002000 */
[----:B------:R-:W-:-:S05]  /*2130*/  SEL R22, R23, RZ, P6 ;  /* 0x000000ff17167207 */ /* 0x000fca0003000000 */
[----:B------:R-:W-:-:S04]  /*2140*/  FADD R22, R22, 0.0010000000474974513054 ;  /* 0x3a83126f16167421 */ /* 0x000fc80000000000 */
[----:B------:R-:W2:Y:S01]  /*2150*/  MUFU.SQRT R20, R22 ;  /* 0x0000001600147308 */ /* 0x000ea20000002000 */
[----:B------:R-:W-:Y:S02]  /*2160*/  SEL R24, R24, RZ, P5 ;  /* 0x000000ff18187207 */ /* 0x000fe40002800000 */
[C---:B0-----:R-:W-:Y:S02]  /*2170*/  FSETP.GT.AND P3, PT, R52.reuse, 8.50705917302346158658e+37, PT ;  /* 0x7e8000003400780b */ /* 0x041fe40003f64000 */
[----:B------:R-:W-:Y:S01]  /*2180*/  FSETP.GEU.AND P1, PT, R52, 1.175494350822287508e-38, PT ;  /* 0x008000003400780b */ /* 0x000fe20003f2e000 */
[----:B------:R-:W-:Y:S01]  /*2190*/  FADD R24, R24, 0.0010000000474974513054 ;  /* 0x3a83126f18187421 */ /* 0x000fe20000000000 */
[----:B------:R-:W-:Y:S01]  /*21a0*/  FMUL R16, R16, R55 ;  /* 0x0000003710107220 */ /* 0x000fe20000400000 */
[----:B------:R-:W-:Y:S02]  /*21b0*/  FSEL R55, R63, 1, P3 ;  /* 0x3f8000003f377808 */ /* 0x000fe40001800000 */
[----:B------:R-:W0:Y:S06]  /*21c0*/  MUFU.SQRT R22, R24 ;  /* 0x0000001800167308 */ /* 0x000e2c0000002000 */
[----:B------:R-:W-:Y:S01]  /*21d0*/  @P3 FMUL R52, R52, 0.25 ;  /* 0x3e80000034343820 */ /* 0x000fe20000400000 */
[----:B--2---:R-:W-:Y:S01]  /*21e0*/  FSETP.GT.AND P3, PT, R20, 8.50705917302346158658e+37, PT ;  /* 0x7e8000001400780b */ /* 0x004fe20003f64000 */
[----:B------:R-:W-:-:S02]  /*21f0*/  @!P1 FMUL R55, R55, 16777216 ;  /* 0x4b80000037379820 */ /* 0x000fc40000400000 */
[----:B------:R-:W-:Y:S01]  /*2200*/  @!P1 FMUL R52, R52, 16777216 ;  /* 0x4b80000034349820 */ /* 0x000fe20000400000 */
[----:B------:R-:W-:Y:S02]  /*2210*/  FSETP.GEU.AND P1, PT, R20, 1.175494350822287508e-38, PT ;  /* 0x008000001400780b */ /* 0x000fe40003f2e000 */
[----:B------:R-:W-:Y:S02]  /*2220*/  SEL R25, R25, RZ, P5 ;  /* 0x000000ff19197207 */ /* 0x000fe40002800000 */
[----:B------:R-:W-:-:S03]  /*2230*/  FSEL R68, R63, 1, P3 ;  /* 0x3f8000003f447808 */ /* 0x000fc60001800000 */
[----:B------:R-:W-:Y:S02]  /*2240*/  FADD R25, R25, 0.0010000000474974513054 ;  /* 0x3a83126f19197421 */ /* 0x000fe40000000000 */
[----:B------:R-:W-:Y:S01]  /*2250*/  @P3 FMUL R20, R20, 0.25 ;  /* 0x3e80000014143820 */ /* 0x000fe20000400000 */
[----:B0-----:R-:W-:Y:S01]  /*2260*/  FSETP.GT.AND P3, PT, R22, 8.50705917302346158658e+37, PT ;  /* 0x7e8000001600780b */ /* 0x001fe20003f64000 */
[----:B------:R-:W0:Y:S02]  /*2270*/  MUFU.SQRT R24, R25 ;  /* 0x0000001900187308 */ /* 0x000e240000002000 */
[----:B------:R-:W-:Y:S01]  /*2280*/  @!P1 FMUL R20, R20, 16777216 ;  /* 0x4b80000014149820 */ /* 0x000fe20000400000 */
[----:B------:R-:W-:Y:S01]  /*2290*/  @!P1 FMUL R68, R68, 16777216 ;  /* 0x4b80000044449820 */ /* 0x000fe20000400000 */
[----:B------:R-:W-:Y:S02]  /*22a0*/  FSETP.GEU.AND P1, PT, R22, 1.175494350822287508e-38, PT ;  /* 0x008000001600780b */ /* 0x000fe40003f2e000 */
[----:B------:R-:W-:-:S02]  /*22b0*/  SEL R26, R26, RZ, P5 ;  /* 0x000000ff1a1a7207 */ /* 0x000fc40002800000 */
[----:B------:R2:W3:Y:S04]  /*22c0*/  MUFU.RCP R18, R52 ;  /* 0x0000003400127308 */ /* 0x0004e80000001000 */
[----:B------:R-:W-:Y:S01]  /*22d0*/  @P3 FMUL R22, R22, 0.25 ;  /* 0x3e80000016163820 */ /* 0x000fe20000400000 */
[----:B--2---:R-:W-:Y:S02]  /*22e0*/  FSEL R52, R63, 1, P3 ;  /* 0x3f8000003f347808 */ /* 0x004fe40001800000 */
[----:B0-----:R-:W-:Y:S02]  /*22f0*/  FSETP.GT.AND P3, PT, R24, 8.50705917302346158658e+37, PT ;  /* 0x7e8000001800780b */ /* 0x001fe40003f64000 */
[----:B------:R-:W-:Y:S01]  /*2300*/  @!P1 FMUL R22, R22, 16777216 ;  /* 0x4b80000016169820 */ /* 0x000fe20000400000 */
[----:B------:R-:W-:Y:S01]  /*2310*/  FADD R26, R26, 0.0010000000474974513054 ;  /* 0x3a83126f1a1a7421 */ /* 0x000fe20000000000 */
[----:B------:R-:W-:Y:S01]  /*2320*/  @!P1 FMUL R52, R52, 16777216 ;  /* 0x4b80000034349820 */ /* 0x000fe20000400000 */
[----:B------:R-:W-:Y:S01]  /*2330*/  FSETP.GEU.AND P1, PT, R24, 1.175494350822287508e-38, PT ;  /* 0x008000001800780b */ /* 0x000fe20003f2e000 */
[----:B------:R-:W-:Y:S01]  /*2340*/  MUFU.RCP R23, R22 ;  /* 0x0000001600177308 */ /* 0x000fe20000001000 */
[----:B------:R-:W-:-:S07]  /*2350*/  SEL R27, R27, RZ, P5 ;  /* 0x000000ff1b1b7207 */ /* 0x000fce0002800000 */
[----:B------:R-:W0:Y:S01]  /*2360*/  MUFU.SQRT R22, R26 ;  /* 0x0000001a00167308 */ /* 0x000e220000002000 */
[----:B------:R-:W-:Y:S01]  /*2370*/  @P3 FMUL R24, R24, 0.25 ;  /* 0x3e80000018183820 */ /* 0x000fe20000400000 */
[----:B------:R-:W-:-:S03]  /*2380*/  FADD R27, R27, 0.0010000000474974513054 ;  /* 0x3a83126f1b1b7421 */ /* 0x000fc60000000000 */
[----:B------:R-:W-:Y:S01]  /*2390*/  @!P1 FMUL R24, R24, 16777216 ;  /* 0x4b80000018189820 */ /* 0x000fe20000400000 */
[----:B---3--:R-:W-:Y:S01]  /*23a0*/  FMUL R18, R18, R55 ;  /* 0x0000003712127220 */ /* 0x008fe20000400000 */
[----:B------:R-:W-:Y:S01]  /*23b0*/  FSEL R55, R63, 1, P3 ;  /* 0x3f8000003f377808 */ /* 0x000fe20001800000 */
[----:B------:R-:W-:Y:S04]  /*23c0*/  MUFU.RCP R21, R20 ;  /* 0x0000001400157308 */ /* 0x000fe80000001000 */
[----:B------:R-:W-:Y:S01]  /*23d0*/  @!P1 FMUL R55, R55, 16777216 ;  /* 0x4b80000037379820 */ /* 0x000fe20000400000 */
[----:B0-----:R-:W-:-:S03]  /*23e0*/  FSETP.GT.AND P3, PT, R22, 8.50705917302346158658e+37, PT ;  /* 0x7e8000001600780b */ /* 0x001fc60003f64000 */
[----:B------:R-:W0:Y:S01]  /*23f0*/  MUFU.RCP R20, R24 ;  /* 0x0000001800147308 */ /* 0x000e220000001000 */
[----:B------:R-:W-:-:S07]  /*2400*/  FSETP.GEU.AND P1, PT, R22, 1.175494350822287508e-38, PT ;  /* 0x008000001600780b */ /* 0x000fce0003f2e000 */
[----:B------:R2:W3:Y:S02]  /*2410*/  MUFU.SQRT R24, R27 ;  /* 0x0000001b00187308 */ /* 0x0004e40000002000 */
[----:B--2---:R-:W2:Y:S01]  /*2420*/  LDC.64 R26, c[0x0][0x278] ;  /* 0x00009e00ff1a7b82 */ /* 0x004ea20000000a00 */
[----:B------:R-:W-:Y:S01]  /*2430*/  @P3 FMUL R22, R22, 0.25 ;  /* 0x3e80000016163820 */ /* 0x000fe20000400000 */
[----:B------:R-:W-:-:S03]  /*2440*/  SEL R28, R28, RZ, P2 ;  /* 0x000000ff1c1c7207 */ /* 0x000fc60001000000 */
[----:B------:R-:W-:Y:S01]  /*2450*/  @!P1 FMUL R22, R22, 16777216 ;  /* 0x4b80000016169820 */ /* 0x000fe20000400000 */
[----:B0-----:R-:W-:Y:S01]  /*2460*/  FMUL R20, R20, R55 ;  /* 0x0000003714147220 */ /* 0x001fe20000400000 */
[----:B------:R-:W-:Y:S01]  /*2470*/  FMUL R21, R21, R68 ;  /* 0x0000004415157220 */ /* 0x000fe20000400000 */
[----:B------:R-:W-:Y:S01]  /*2480*/  FMUL R23, R23, R52 ;  /* 0x0000003417177220 */ /* 0x000fe20000400000 */
[----:B------:R0:W4:Y:S02]  /*2490*/  MUFU.RCP R55, R22 ;  /* 0x0000001600377308 */ /* 0x0001240000001000 */
[----:B------:R-:W-:Y:S01]  /*24a0*/  FMUL R60, R21, R60 ;  /* 0x0000003c153c7220 */ /* 0x000fe20000400000 */
[----:B-1----:R-:W-:-:S04]  /*24b0*/  IMAD.WIDE R72, R5, 0x4, R72 ;  /* 0x0000000405487825 */ /* 0x002fc800078e0248 */
[----:B0-----:R-:W-:-:S04]  /*24c0*/  FADD R22, R28, 0.0010000000474974513054 ;  /* 0x3a83126f1c167421 */ /* 0x001fc80000000000 */
[----:B------:R0:W1:Y:S01]  /*24d0*/  MUFU.SQRT R28, R22 ;  /* 0x00000016001c7308 */ /* 0x0000620000002000 */
[----:B--2---:R-:W-:-:S04]  /*24e0*/  IMAD.WIDE R68, R5, 0x4, R26 ;  /* 0x0000000405447825 */ /* 0x004fc800078e021a */
[----:B------:R-:W-:Y:S01]  /*24f0*/  FMUL R26, R23, R12 ;  /* 0x0000000c171a7220 */ /* 0x000fe20000400000 */
[----:B------:R-:W-:Y:S01]  /*2500*/  FMUL R27, R20, R13 ;  /* 0x0000000d141b7220 */ /* 0x000fe20000400000 */
[----:B------:R-:W-:Y:S02]  /*2510*/  CS2R R20, SRZ ;  /* 0x0000000000147805 */ /* 0x000fe4000001ff00 */
[----:B0-----:R-:W-:-:S06]  /*2520*/  CS2R R22, SRZ ;  /* 0x0000000000167805 */ /* 0x001fcc000001ff00 */
[----:B------:R-:W2:Y:S01]  /*2530*/  @P6 LDG.E.EL.128 R20, desc[UR4][R72.64+-0x200] ;  /* 0xfffe000448146981 */ /* 0x000ea2000c2e1d00 */
[----:B------:R-:W-:Y:S01]  /*2540*/  FMUL R65, R10, R65 ;  /* 0x000000410a417220 */ /* 0x000fe20000400000 */
[----:B------:R-:W-:Y:S01]  /*2550*/  FMUL R66, R11, R66 ;  /* 0x000000420b427220 */ /* 0x000fe20000400000 */
[----:B------:R-:W-:Y:S01]  /*2560*/  FMUL R4, R9, R4 ;  /* 0x0000000409047220 */ /* 0x000fe20000400000 */
[----:B------:R-:W-:Y:S01]  /*2570*/  FMUL R7, R8, R7 ;  /* 0x0000000708077220 */ /* 0x000fe20000400000 */
[----:B------:R-:W-:Y:S02]  /*2580*/  CS2R R8, SRZ ;  /* 0x0000000000087805 */ /* 0x000fe4000001ff00 */
[----:B------:R-:W-:-:S06]  /*2590*/  CS2R R10, SRZ ;  /* 0x00000000000a7805 */ /* 0x000fcc000001ff00 */
[----:B------:R-:W5:Y:S01]  /*25a0*/  @P6 LDG.E.EL.128 R8, desc[UR4][R68.64+-0x200] ;  /* 0xfffe000444086981 */ /* 0x000f62000c2e1d00 */
[----:B------:R-:W-:Y:S02]  /*25b0*/  FSEL R52, R63, 1, P3 ;  /* 0x3f8000003f347808 */ /* 0x000fe40001800000 */
[----:B---3--:R-:W-:-:S03]  /*25c0*/  FSETP.GT.AND P3, PT, R24, 8.50705917302346158658e+37, PT ;  /* 0x7e8000001800780b */ /* 0x008fc60003f64000 */
[----:B------:R-:W-:Y:S01]  /*25d0*/  @!P1 FMUL R52, R52, 16777216 ;  /* 0x4b80000034349820 */ /* 0x000fe20000400000 */
[----:B------:R-:W-:Y:S02]  /*25e0*/  FSETP.GEU.AND P1, PT, R24, 1.175494350822287508e-38, PT ;  /* 0x008000001800780b */ /* 0x000fe40003f2e000 */
[----:B------:R-:W-:-:S07]  /*25f0*/  SEL R30, R30, RZ, P2 ;  /* 0x000000ff1e1e7207 */ /* 0x000fce0001000000 */
[----:B------:R-:W-:Y:S01]  /*2600*/  @P3 FMUL R24, R24, 0.25 ;  /* 0x3e80000018183820 */ /* 0x000fe20000400000 */
[----:B----4-:R-:W-:-:S03]  /*2610*/  FMUL R55, R55, R52 ;  /* 0x0000003437377220 */ /* 0x010fc60000400000 */
[----:B------:R-:W-:Y:S01]  /*2620*/  @!P1 FMUL R24, R24, 16777216 ;  /* 0x4b80000018189820 */ /* 0x000fe20000400000 */
[----:B------:R-:W-:Y:S01]  /*2630*/  FADD R30, R30, 0.0010000000474974513054 ;  /* 0x3a83126f1e1e7421 */ /* 0x000fe20000000000 */
[----:B------:R-:W0:Y:S01]  /*2640*/  MUFU.RCP R51, R51 ;  /* 0x0000003300337308 */ /* 0x000e220000001000 */
[----:B------:R-:W-:Y:S02]  /*2650*/  FSEL R25, R63, 1, P3 ;  /* 0x3f8000003f197808 */ /* 0x000fe40001800000 */
[----:B-1----:R-:W-:-:S05]  /*2660*/  FSETP.GT.AND P3, PT, R28, 8.50705917302346158658e+37, PT ;  /* 0x7e8000001c00780b */ /* 0x002fca0003f64000 */
[----:B------:R0:W1:Y:S01]  /*2670*/  MUFU.RCP R52, R24 ;  /* 0x0000001800347308 */ /* 0x0000620000001000 */
[----:B------:R-:W-:Y:S01]  /*2680*/  @!P1 FMUL R25, R25, 16777216 ;  /* 0x4b80000019199820 */ /* 0x000fe20000400000 */
[----:B------:R-:W-:Y:S01]  /*2690*/  FSETP.GEU.AND P1, PT, R28, 1.175494350822287508e-38, PT ;  /* 0x008000001c00780b */ /* 0x000fe20003f2e000 */
[----:B------:R-:W-:Y:S01]  /*26a0*/  FMUL R56, R19, R56 ;  /* 0x0000003813387220 */ /* 0x000fe20000400000 */
[----:B------:R-:W-:Y:S01]  /*26b0*/  FMUL R15, R16, R15 ;  /* 0x0000000f100f7220 */ /* 0x000fe20000400000 */
[----:B------:R-:W-:Y:S01]  /*26c0*/  FMUL R58, R17, R58 ;  /* 0x0000003a113a7220 */ /* 0x000fe20000400000 */
[----:B------:R-:W-:Y:S01]  /*26d0*/  FMUL R59, R18, R59 ;  /* 0x0000003b123b7220 */ /* 0x000fe20000400000 */
[----:B------:R-:W-:Y:S02]  /*26e0*/  CS2R R16, SRZ ;  /* 0x0000000000107805 */ /* 0x000fe4000001ff00 */
[----:B------:R-:W-:Y:S01]  /*26f0*/  CS2R R18, SRZ ;  /* 0x0000000000127805 */ /* 0x000fe2000001ff00 */
[----:B0-----:R-:W-:Y:S01]  /*2700*/  FMUL R24, R51, R50 ;  /* 0x0000003233187220 */ /* 0x001fe20000400000 */
[----:B------:R-:W-:-:S04]  /*2710*/  @P3 FMUL R28, R28, 0.25 ;  /* 0x3e8000001c1c3820 */ /* 0x000fc80000400000 */
[----:B------:R0:W3:Y:S01]  /*2720*/  @P5 LDG.E.EL.128 R16, desc[UR4][R68.64+-0x200] ;  /* 0xfffe000444105981 */ /* 0x0000e2000c2e1d00 */
[----:B-1----:R-:W-:Y:S01]  /*2730*/  FMUL R52, R52, R25 ;  /* 0x0000001934347220 */ /* 0x002fe20000400000 */
[----:B------:R-:W-:Y:S01]  /*2740*/  FSEL R25, R63, 1, P3 ;  /* 0x3f8000003f197808 */ /* 0x000fe20001800000 */
[----:B------:R-:W-:-:S04]  /*2750*/  @!P1 FMUL R28, R28, 16777216 ;  /* 0x4b8000001c1c9820 */ /* 0x000fc80000400000 */
[----:B------:R-:W-:Y:S01]  /*2760*/  @!P1 FMUL R25, R25, 16777216 ;  /* 0x4b80000019199820 */ /* 0x000fe20000400000 */
[----:B------:R-:W-:Y:S01]  /*2770*/  FMUL R64, R53, R64 ;  /* 0x0000004035407220 */ /* 0x000fe20000400000 */
[----:B--2---:R-:W-:Y:S02]  /*2780*/  SEL R71, R22, RZ, P6 ;  /* 0x000000ff16477207 */ /* 0x004fe40003000000 */
[----:B------:R-:W-:Y:S02]  /*2790*/  SEL R22, R23, RZ, P6 ;  /* 0x000000ff17167207 */ /* 0x000fe40003000000 */
[----:B------:R-:W1:Y:S01]  /*27a0*/  MUFU.SQRT R23, R30 ;  /* 0x0000001e00177308 */ /* 0x000e620000002000 */
[----:B------:R-:W-:Y:S02]  /*27b0*/  SEL R51, R20, RZ, P6 ;  /* 0x000000ff14337207 */ /* 0x000fe40003000000 */
[----:B------:R-:W-:Y:S02]  /*27c0*/  SEL R20, R21, RZ, P6 ;  /* 0x000000ff15147207 */ /* 0x000fe40003000000 */
[----:B-----5:R-:W-:-:S02]  /*27d0*/  SEL R12, R8, RZ, P6 ;  /* 0x000000ff080c7207 */ /* 0x020fc40003000000 */
[----:B------:R-:W-:Y:S02]  /*27e0*/  SEL R13, R9, RZ, P6 ;  /* 0x000000ff090d7207 */ /* 0x000fe40003000000 */
[----:B------:R-:W-:Y:S02]  /*27f0*/  SEL R50, R10, RZ, P6 ;  /* 0x000000ff0a327207 */ /* 0x000fe40003000000 */
[----:B0-----:R-:W-:Y:S02]  /*2800*/  SEL R69, R11, RZ, P6 ;  /* 0x000000ff0b457207 */ /* 0x001fe40003000000 */
[C---:B-1----:R-:W-:Y:S02]  /*2810*/  FSETP.GT.AND P6, PT, R23.reuse, 8.50705917302346158658e+37, PT ;  /* 0x7e8000001700780b */ /* 0x042fe40003fc4000 */
[----:B------:R-:W-:-:S11]  /*2820*/  FSETP.GEU.AND P1, PT, R23, 1.175494350822287508e-38, PT ;  /* 0x008000001700780b */ /* 0x000fd60003f2e000 */
[----:B------:R-:W-:-:S04]  /*2830*/  @P6 FMUL R23, R23, 0.25 ;  /* 0x3e80000017176820 */ /* 0x000fc80000400000 */
[----:B------:R-:W-:-:S04]  /*2840*/  @!P1 FMUL R23, R23, 16777216 ;  /* 0x4b80000017179820 */ /* 0x000fc80000400000 */
[----:B------:R-:W0:Y:S01]  /*2850*/  MUFU.RCP R53, R23 ;  /* 0x0000001700357308 */ /* 0x000e220000001000 */
[----:B------:R-:W-:-:S05]  /*2860*/  FSEL R8, R63, 1, P6 ;  /* 0x3f8000003f087808 */ /* 0x000fca0003000000 */
[----:B------:R-:W-:Y:S01]  /*2870*/  @!P1 FMUL R8, R8, 16777216 ;  /* 0x4b80000008089820 */ /* 0x000fe20000400000 */
[----:B------:R-:W-:-:S03]  /*2880*/  CS2R R10, SRZ ;  /* 0x00000000000a7805 */ /* 0x000fc6000001ff00 */
[----:B0-----:R-:W-:Y:S01]  /*2890*/  FMUL R53, R53, R8 ;  /* 0x0000000835357220 */ /* 0x001fe20000400000 */
[----:B------:R-:W-:-:S06]  /*28a0*/  CS2R R8, SRZ ;  /* 0x0000000000087805 */ /* 0x000fcc000001ff00 */
[----:B------:R-:W2:Y:S01]  /*28b0*/  @P5 LDG.E.EL.128 R8, desc[UR4][R72.64+-0x200] ;  /* 0xfffe000448085981 */ /* 0x000ea2000c2e1d00 */
[----:B------:R-:W-:-:S05]  /*28c0*/  SEL R31, R31, RZ, P2 ;  /* 0x000000ff1f1f7207 */ /* 0x000fca0001000000 */
[----:B------:R-:W-:-:S04]  /*28d0*/  FADD R31, R31, 0.0010000000474974513054 ;  /* 0x3a83126f1f1f7421 */ /* 0x000fc80000000000 */
[----:B------:R-:W0:Y:S02]  /*28e0*/  MUFU.SQRT R68, R31 ;  /* 0x0000001f00447308 */ /* 0x000e240000002000 */
[C---:B0-----:R-:W-:Y:S02]  /*28f0*/  FSETP.GT.AND P3, PT, R68.reuse, 8.50705917302346158658e+37, PT ;  /* 0x7e8000004400780b */ /* 0x041fe40003f64000 */
[----:B------:R-:W-:Y:S01]  /*2900*/  FSETP.GEU.AND P6, PT, R68, 1.175494350822287508e-38, PT ;  /* 0x008000004400780b */ /* 0x000fe20003fce000 */
[----:B------:R-:W-:Y:S01]  /*2910*/  FMUL R67, R54, R67 ;  /* 0x0000004336437220 */ /* 0x000fe20000400000 */
[----:B------:R-:W-:-:S09]  /*2920*/  ISETP.NE.AND P1, PT, R48, RZ, PT ;  /* 0x000000ff3000720c */ /* 0x000fd20003f25270 */
[----:B------:R-:W-:-:S04]  /*2930*/  @P3 FMUL R68, R68, 0.25 ;  /* 0x3e80000044443820 */ /* 0x000fc80000400000 */
[----:B------:R-:W-:Y:S01]  /*2940*/  @!P6 FMUL R68, R68, 16777216 ;  /* 0x4b8000004444e820 */ /* 0x000fe20000400000 */
[----:B------:R-:W-:Y:S02]  /*2950*/  FFMA R48, R69, R60, R22 ;  /* 0x0000003c45307223 */ /* 0x000fe40000000016 */
[----:B------:R-:W0:Y:S01]  /*2960*/  LDC.64 R22, c[0x0][0x250] ;  /* 0x00009400ff167b82 */ /* 0x000e220000000a00 */
[----:B------:R1:W-:Y:S07]  /*2970*/  MUFU.RCP R54, R68 ;  /* 0x0000004400367308 */ /* 0x0003ee0000001000 */
[----:B-1----:R-:W1:Y:S01]  /*2980*/  LDC.64 R68, c[0x0][0x258] ;  /* 0x00009600ff447b82 */ /* 0x002e620000000a00 */
[----:B------:R-:W4:Y:S01]  /*2990*/  MUFU.RCP R28, R28 ;  /* 0x0000001c001c7308 */ /* 0x000f220000001000 */
[----:B---3--:R-:W-:-:S02]  /*29a0*/  SEL R21, R16, RZ, P5 ;  /* 0x000000ff10157207 */ /* 0x008fc40002800000 */
[----:B------:R-:W-:Y:S02]  /*29b0*/  SEL R16, R17, RZ, P5 ;  /* 0x000000ff11107207 */ /* 0x000fe40002800000 */
[----:B------:R-:W-:Y:S02]  /*29c0*/  FSEL R63, R63, 1, P3 ;  /* 0x3f8000003f3f7808 */ /* 0x000fe40001800000 */
[----:B------:R-:W-:Y:S02]  /*29d0*/  SEL R17, R18, RZ, P5 ;  /* 0x000000ff12117207 */ /* 0x000fe40002800000 */
[----:B------:R-:W-:Y:S01]  /*29e0*/  ISETP.NE.AND P3, PT, R49, RZ, PT ;  /* 0x000000ff3100720c */ /* 0x000fe20003f65270 */
[----:B------:R-:W-:Y:S01]  /*29f0*/  FMUL R52, R52, R61 ;  /* 0x0000003d34347220 */ /* 0x000fe20000400000 */
[----:B------:R-:W-:Y:S01]  /*2a00*/  SEL R49, R19, RZ, P5 ;  /* 0x000000ff13317207 */ /* 0x000fe20002800000 */
[----:B------:R-:W-:Y:S01]  /*2a10*/  @!P6 FMUL R63, R63, 16777216 ;  /* 0x4b8000003f3fe820 */ /* 0x000fe20000400000 */
[----:B------:R-:W-:Y:S01]  /*2a20*/  ISETP.NE.AND P6, PT, R62, RZ, PT ;  /* 0x000000ff3e00720c */ /* 0x000fe20003fc5270 */
[----:B------:R-:W-:Y:S01]  /*2a30*/  FMUL R55, R55, R14 ;  /* 0x0000000e37377220 */ /* 0x000fe20000400000 */
[----:B----4-:R-:W-:Y:S01]  /*2a40*/  FMUL R25, R28, R25 ;  /* 0x000000191c197220 */ /* 0x010fe20000400000 */
[----:B------:R-:W-:Y:S01]  /*2a50*/  FFMA R30, R13, R58, R20 ;  /* 0x0000003a0d1e7223 */ /* 0x000fe20000000014 */
[----:B------:R-:W-:Y:S01]  /*2a60*/  FFMA R28, R12, R15, R51 ;  /* 0x0000000f0c1c7223 */ /* 0x000fe20000000033 */
[----:B------:R-:W-:Y:S01]  /*2a70*/  FMUL R47, R47, R70 ;  /* 0x000000462f2f7220 */ /* 0x000fe20000400000 */
[----:B------:R-:W-:Y:S01]  /*2a80*/  FFMA R31, R50, R59, R71 ;  /* 0x0000003b321f7223 */ /* 0x000fe20000000047 */
[----:B------:R-:W-:-:S02]  /*2a90*/  CS2R R12, SRZ ;  /* 0x00000000000c7805 */ /* 0x000fc4000001ff00 */
[----:B------:R-:W-:Y:S01]  /*2aa0*/  CS2R R14, SRZ ;  /* 0x00000000000e7805 */ /* 0x000fe2000001ff00 */
[----:B0-----:R-:W-:-:S04]  /*2ab0*/  IMAD.WIDE R70, R5, 0x4, R22 ;  /* 0x0000000405467825 */ /* 0x001fc800078e0216 */
[----:B-1----:R-:W-:-:S05]  /*2ac0*/  IMAD.WIDE R68, R5, 0x4, R68 ;  /* 0x0000000405447825 */ /* 0x002fca00078e0244 */
[----:B------:R-:W3:Y:S01]  /*2ad0*/  @P4 LDG.E.EL.128 R12, desc[UR4][R68.64+-0x100] ;  /* 0xffff0004440c4981 */ /* 0x000ee2000c2e1d00 */
[----:B--2---:R-:W-:Y:S02]  /*2ae0*/  SEL R18, R8, RZ, P5 ;  /* 0x000000ff08127207 */ /* 0x004fe40002800000 */
[----:B------:R-:W-:Y:S02]  /*2af0*/  SEL R8, R11, RZ, P5 ;  /* 0x000000ff0b087207 */ /* 0x000fe40002800000 */
[----:B------:R-:W-:Y:S02]  /*2b00*/  SEL R19, R9, RZ, P5 ;  /* 0x000000ff09137207 */ /* 0x000fe40002800000 */
[----:B------:R-:W-:Y:S01]  /*2b10*/  SEL R62, R10, RZ, P5 ;  /* 0x000000ff0a3e7207 */ /* 0x000fe20002800000 */
[----:B------:R-:W-:Y:S01]  /*2b20*/  FFMA R49, R49, R52, R8 ;  /* 0x0000003431317223 */ /* 0x000fe20000000008 */
[----:B------:R-:W-:Y:S02]  /*2b30*/  CS2R R8, SRZ ;  /* 0x0000000000087805 */ /* 0x000fe4000001ff00 */
[----:B------:R-:W-:-:S06]  /*2b40*/  CS2R R10, SRZ ;  /* 0x00000000000a7805 */ /* 0x000fcc000001ff00 */
[----:B------:R-:W2:Y:S01]  /*2b50*/  @P4 LDG.E.EL.128 R8, desc[UR4][R70.64+-0x100] ;  /* 0xffff000446084981 */ /* 0x000ea2000c2e1d00 */
[----:B------:R-:W-:Y:S01]  /*2b60*/  FMUL R54, R54, R63 ;  /* 0x0000003f36367220 */ /* 0x000fe20000400000 */
[----:B---3--:R-:W-:Y:S02]  /*2b70*/  SEL R59, R12, RZ, P4 ;  /* 0x000000ff0c3b7207 */ /* 0x008fe40002000000 */
[----:B------:R-:W-:Y:S02]  /*2b80*/  SEL R58, R13, RZ, P4 ;  /* 0x000000ff0d3a7207 */ /* 0x000fe40002000000 */
[----:B------:R-:W-:Y:S02]  /*2b90*/  CS2R R12, SRZ ;  /* 0x00000000000c7805 */ /* 0x000fe4000001ff00 */
[----:B------:R-:W-:Y:S02]  /*2ba0*/  SEL R63, R14, RZ, P4 ;  /* 0x000000ff0e3f7207 */ /* 0x000fe40002000000 */
[----:B------:R-:W-:-:S02]  /*2bb0*/  SEL R60, R15, RZ, P4 ;  /* 0x000000ff0f3c7207 */ /* 0x000fc40002000000 */
[----:B------:R-:W-:-:S06]  /*2bc0*/  CS2R R14, SRZ ;  /* 0x00000000000e7805 */ /* 0x000fcc000001ff00 */
[----:B------:R-:W3:Y:S01]  /*2bd0*/  @P0 LDG.E.EL.128 R12, desc[UR4][R68.64+-0x100] ;  /* 0xffff0004440c0981 */ /* 0x000ee2000c2e1d00 */
[----:B--2---:R-:W-:Y:S02]  /*2be0*/  SEL R20, R8, RZ, P4 ;  /* 0x000000ff08147207 */ /* 0x004fe40002000000 */
[----:B------:R-:W-:Y:S02]  /*2bf0*/  SEL R23, R9, RZ, P4 ;  /* 0x000000ff09177207 */ /* 0x000fe40002000000 */
[----:B------:R-:W-:Y:S02]  /*2c00*/  CS2R R8, SRZ ;  /* 0x0000000000087805 */ /* 0x000fe4000001ff00 */
[----:B------:R-:W-:Y:S02]  /*2c10*/  SEL R22, R10, RZ, P4 ;  /* 0x000000ff0a167207 */ /* 0x000fe40002000000 */
[----:B------:R-:W-:Y:S02]  /*2c20*/  SEL R61, R11, RZ, P4 ;  /* 0x000000ff0b3d7207 */ /* 0x000fe40002000000 */
[----:B------:R-:W-:-:S06]  /*2c30*/  CS2R R10, SRZ ;  /* 0x00000000000a7805 */ /* 0x000fcc000001ff00 */
[----:B------:R-:W2:Y:S01]  /*2c40*/  @P0 LDG.E.EL.128 R8, desc[UR4][R70.64+-0x100] ;  /* 0xffff000446080981 */ /* 0x000ea2000c2e1d00 */
[----:B------:R-:W-:Y:S01]  /*2c50*/  FFMA R51, R16, R27, R19 ;  /* 0x0000001b10337223 */ /* 0x000fe20000000013 */
[----:B------:R-:W-:Y:S02]  /*2c60*/  FFMA R50, R21, R26, R18 ;  /* 0x0000001a15327223 */ /* 0x000fe40000000012 */
[----:B------:R-:W0:Y:S01]  /*2c70*/  LDC.64 R26, c[0x0][0x2a0] ;  /* 0x0000a800ff1a7b82 */ /* 0x000e220000000a00 */
[----:B------:R-:W-:Y:S01]  /*2c80*/  FFMA R52, R17, R55, R62 ;  /* 0x0000003711347223 */ /* 0x000fe2000000003e */
[----:B------:R-:W-:Y:S01]  /*2c90*/  FFMA R65, R22, R65, R63 ;  /* 0x0000004116417223 */ /* 0x000fe2000000003f */
[----:B------:R-:W-:Y:S01]  /*2ca0*/  CS2R R18, SRZ ;  /* 0x0000000000127805 */ /* 0x000fe2000001ff00 */
[----:B0-----:R-:W-:Y:S01]  /*2cb0*/  IMAD.WIDE R62, R5, 0x4, R26 ;  /* 0x00000004053e7825 */ /* 0x001fe200078e021a */
[----:B---3--:R-:W-:Y:S02]  /*2cc0*/  SEL R16, R15, RZ, P0 ;  /* 0x000000ff0f107207 */ /* 0x008fe40000000000 */
[----:B--2---:R-:W-:-:S05]  /*2cd0*/  SEL R11, R11, RZ, P0 ;  /* 0x000000ff0b0b7207 */ /* 0x004fca0000000000 */
[----:B------:R-:W-:Y:S01]  /*2ce0*/  FFMA R56, R11, R56, R16 ;  /* 0x000000380b387223 */ /* 0x000fe20000000010 */
[----:B------:R-:W-:-:S06]  /*2cf0*/  CS2R R16, SRZ ;  /* 0x0000000000107805 */ /* 0x000fcc000001ff00 */
[----:B------:R-:W2:Y:S01]  /*2d00*/  @P3 LDG.E.EL.128 R16, desc[UR4][R62.64+-0x380] ;  /* 0xfffc80043e103981 */ /* 0x000ea2000c2e1d00 */
[----:B------:R-:W-:Y:S02]  /*2d10*/  FFMA R66, R61, R66, R60 ;  /* 0x000000423d427223 */ /* 0x000fe4000000003c */
[----:B------:R-:W0:Y:S01]  /*2d20*/  LDC.64 R60, c[0x0][0x2a8] ;  /* 0x0000aa00ff3c7b82 */ /* 0x000e220000000a00 */
[----:B------:R-:W-:Y:S01]  /*2d30*/  FFMA R64, R23, R64, R58 ;  /* 0x0000004017407223 */ /* 0x000fe2000000003a */
[----:B------:R-:W-:Y:S01]  /*2d40*/  FFMA R67, R20, R67, R59 ;  /* 0x0000004314437223 */ /* 0x000fe2000000003b */
[----:B------:R-:W-:Y:S02]  /*2d50*/  CS2R R20, SRZ ;  /* 0x0000000000147805 */ /* 0x000fe4000001ff00 */
[----:B------:R-:W-:Y:S01]  /*2d60*/  CS2R R22, SRZ ;  /* 0x0000000000167805 */ /* 0x000fe2000001ff00 */
[----:B------:R-:W-:Y:S01]  /*2d70*/  FMUL R37, R24, R37 ;  /* 0x0000002518257220 */ /* 0x000fe20000400000 */
[----:B------:R-:W-:Y:S01]  /*2d80*/  FMUL R36, R25, R36 ;  /* 0x0000002419247220 */ /* 0x000fe20000400000 */
[----:B------:R-:W-:-:S02]  /*2d90*/  CS2R R24, SRZ ;  /* 0x0000000000187805 */ /* 0x000fc4000001ff00 */
[----:B------:R-:W-:Y:S01]  /*2da0*/  CS2R R26, SRZ ;  /* 0x00000000001a7805 */ /* 0x000fe2000001ff00 */
[----:B------:R1:W3:Y:S01]  /*2db0*/  @P2 LDG.E.EL.128 R20, desc[UR4][R62.64+-0x380] ;  /* 0xfffc80043e142981 */ /* 0x0002e2000c2e1d00 */
[----:B0-----:R-:W-:-:S05]  /*2dc0*/  IMAD.WIDE R58, R5, 0x4, R60 ;  /* 0x00000004053a7825 */ /* 0x001fca00078e023c */
[----:B------:R-:W4:Y:S01]  /*2dd0*/  @P3 LDG.E.EL.128 R24, desc[UR4][R58.64+-0x380] ;  /* 0xfffc80043a183981 */ /* 0x000f22000c2e1d00 */
[----:B--2---:R-:W-:Y:S02]  /*2de0*/  SEL R60, R16, RZ, P3 ;  /* 0x000000ff103c7207 */ /* 0x004fe40001800000 */
[----:B------:R-:W-:Y:S02]  /*2df0*/  SEL R11, R17, RZ, P3 ;  /* 0x000000ff110b7207 */ /* 0x000fe40001800000 */
[----:B------:R-:W-:Y:S02]  /*2e00*/  CS2R R16, SRZ ;  /* 0x0000000000107805 */ /* 0x000fe4000001ff00 */
[----:B------:R-:W-:Y:S02]  /*2e10*/  SEL R15, R18, RZ, P3 ;  /* 0x000000ff120f7207 */ /* 0x000fe40001800000 */
[----:B-1----:R-:W-:Y:S02]  /*2e20*/  SEL R62, R19, RZ, P3 ;  /* 0x000000ff133e7207 */ /* 0x002fe40001800000 */
[----:B------:R-:W-:-:S06]  /*2e30*/  CS2R R18, SRZ ;  /* 0x0000000000127805 */ /* 0x000fcc000001ff00 */
[----:B------:R0:W2:Y:S01]  /*2e40*/  @P2 LDG.E.EL.128 R16, desc[UR4][R58.64+-0x380] ;  /* 0xfffc80043a102981 */ /* 0x0000a2000c2e1d00 */
[----:B------:R-:W-:Y:S01]  /*2e50*/  FMUL R61, R53, R38 ;  /* 0x00000026353d7220 */ /* 0x000fe20000400000 */
[----:B----4-:R-:W-:Y:S02]  /*2e60*/  SEL R55, R24, RZ, P3 ;  /* 0x000000ff18377207 */ /* 0x010fe40001800000 */
[----:B------:R-:W-:Y:S02]  /*2e70*/  SEL R24, R25, RZ, P3 ;  /* 0x000000ff19187207 */ /* 0x000fe40001800000 */
[----:B------:R-:W-:Y:S02]  /*2e80*/  SEL R68, R26, RZ, P3 ;  /* 0x000000ff1a447207 */ /* 0x000fe40001800000 */
[----:B---3--:R-:W-:Y:S02]  /*2e90*/  SEL R25, R20, RZ, P2 ;  /* 0x000000ff14197207 */ /* 0x008fe40001000000 */
[----:B------:R-:W-:-:S02]  /*2ea0*/  SEL R26, R21, RZ, P2 ;  /* 0x000000ff151a7207 */ /* 0x000fc40001000000 */
[----:B------:R-:W0:Y:S01]  /*2eb0*/  LDC.64 R20, c[0x0][0x230] ;  /* 0x00008c00ff147b82 */ /* 0x000e220000000a00 */
[----:B------:R-:W-:Y:S01]  /*2ec0*/  SEL R22, R22, RZ, P2 ;  /* 0x000000ff16167207 */ /* 0x000fe20001000000 */
[----:B------:R-:W-:Y:S01]  /*2ed0*/  FMUL R39, R54, R39 ;  /* 0x0000002736277220 */ /* 0x000fe20000400000 */
[----:B------:R-:W-:Y:S01]  /*2ee0*/  FFMA R15, R15, R44, R68 ;  /* 0x0000002c0f0f7223 */ /* 0x000fe20000000044 */
[----:B------:R-:W-:Y:S01]  /*2ef0*/  SEL R38, R23, RZ, P2 ;  /* 0x000000ff17267207 */ /* 0x000fe20001000000 */
[----:B0-----:R-:W-:Y:S01]  /*2f00*/  IMAD.WIDE R58, R5, 0x4, R20 ;  /* 0x00000004053a7825 */ /* 0x001fe200078e0214 */
[----:B------:R-:W-:Y:S02]  /*2f10*/  CS2R R20, SRZ ;  /* 0x0000000000147805 */ /* 0x000fe4000001ff00 */
[----:B--2---:R-:W-:Y:S02]  /*2f20*/  SEL R53, R17, RZ, P2 ;  /* 0x000000ff11357207 */ /* 0x004fe40001000000 */
[----:B------:R-:W-:-:S02]  /*2f30*/  SEL R17, R18, RZ, P2 ;  /* 0x000000ff12117207 */ /* 0x000fc40001000000 */
[----:B------:R-:W-:Y:S02]  /*2f40*/  SEL R63, R19, RZ, P2 ;  /* 0x000000ff133f7207 */ /* 0x000fe40001000000 */
[----:B------:R-:W0:Y:S01]  /*2f50*/  LDC.64 R18, c[0x0][0x228] ;  /* 0x00008a00ff127b82 */ /* 0x000e220000000a00 */
[----:B------:R-:W-:Y:S01]  /*2f60*/  SEL R54, R16, RZ, P2 ;  /* 0x000000ff10367207 */ /* 0x000fe20001000000 */
[----:B------:R-:W-:Y:S01]  /*2f70*/  FFMA R61, R22, R61, R17 ;  /* 0x0000003d163d7223 */ /* 0x000fe20000000011 */
[----:B------:R-:W-:Y:S02]  /*2f80*/  CS2R R16, SRZ ;  /* 0x0000000000107805 */ /* 0x000fe4000001ff00 */
[----:B------:R-:W-:-:S06]  /*2f90*/  CS2R R22, SRZ ;  /* 0x0000000000167805 */ /* 0x000fcc000001ff00 */
[----:B------:R-:W2:Y:S01]  /*2fa0*/  @P6 LDG.E.EL.128 R20, desc[UR4][R58.64] ;  /* 0x000000043a146981 */ /* 0x000ea2000c2e1d00 */
[----:B0-----:R-:W-:Y:S01]  /*2fb0*/  IMAD.WIDE R68, R5, 0x4, R18 ;  /* 0x0000000405447825 */ /* 0x001fe200078e0212 */
[----:B------:R-:W-:-:S06]  /*2fc0*/  CS2R R18, SRZ ;  /* 0x0000000000127805 */ /* 0x000fcc000001ff00 */
[----:B------:R-:W3:Y:S01]  /*2fd0*/  @P6 LDG.E.EL.128 R16, desc[UR4][R68.64] ;  /* 0x0000000444106981 */ /* 0x000ee2000c2e1d00 */
[----:B------:R-:W-:Y:S01]  /*2fe0*/  SEL R27, R27, RZ, P3 ;  /* 0x000000ff1b1b7207 */ /* 0x000fe20001800000 */
[----:B------:R-:W-:Y:S01]  /*2ff0*/  FFMA R45, R60, R45, R55 ;  /* 0x0000002d3c2d7223 */ /* 0x000fe20000000037 */
[----:B------:R-:W-:Y:S01]  /*3000*/  FFMA R11, R11, R46, R24 ;  /* 0x0000002e0b0b7223 */ /* 0x000fe20000000018 */
[----:B------:R-:W-:Y:S02]  /*3010*/  ISETP.GE.AND P2, PT, R57, 0x132400, PT ;  /* 0x001324003900780c */ /* 0x000fe40003f46270 */
[----:B------:R-:W-:Y:S01]  /*3020*/  FFMA R47, R62, R47, R27 ;  /* 0x0000002f3e2f7223 */ /* 0x000fe2000000001b */
[----:B--2---:R-:W-:Y:S02]  /*3030*/  SEL R57, R20, RZ, P6 ;  /* 0x000000ff14397207 */ /* 0x004fe40003000000 */
[----:B------:R-:W-:Y:S02]  /*3040*/  SEL R46, R21, RZ, P6 ;  /* 0x000000ff152e7207 */ /* 0x000fe40003000000 */
[----:B------:R-:W-:-:S02]  /*3050*/  CS2R R20, SRZ ;  /* 0x0000000000147805 */ /* 0x000fc4000001ff00 */
[----:B------:R-:W-:Y:S02]  /*3060*/  SEL R71, R22, RZ, P6 ;  /* 0x000000ff16477207 */ /* 0x000fe40003000000 */
[----:B------:R-:W-:Y:S02]  /*3070*/  SEL R60, R23, RZ, P6 ;  /* 0x000000ff173c7207 */ /* 0x000fe40003000000 */
[----:B------:R-:W-:-:S06]  /*3080*/  CS2R R22, SRZ ;  /* 0x0000000000167805 */ /* 0x000fcc000001ff00 */
[----:B------:R-:W2:Y:S01]  /*3090*/  @P1 LDG.E.EL.128 R20, desc[UR4][R58.64] ;  /* 0x000000043a141981 */ /* 0x000ea2000c2e1d00 */
[----:B---3--:R-:W-:Y:S02]  /*30a0*/  SEL R24, R16, RZ, P6 ;  /* 0x000000ff10187207 */ /* 0x008fe40003000000 */
[----:B------:R-:W-:Y:S02]  /*30b0*/  SEL R27, R17, RZ, P6 ;  /* 0x000000ff111b7207 */ /* 0x000fe40003000000 */
[----:B------:R-:W-:Y:S02]  /*30c0*/  CS2R R16, SRZ ;  /* 0x0000000000107805 */ /* 0x000fe4000001ff00 */
[----:B------:R-:W-:Y:S02]  /*30d0*/  SEL R44, R18, RZ, P6 ;  /* 0x000000ff122c7207 */ /* 0x000fe40003000000 */
[----:B------:R-:W-:Y:S02]  /*30e0*/  SEL R55, R19, RZ, P6 ;  /* 0x000000ff13377207 */ /* 0x000fe40003000000 */
[----:B------:R-:W-:-:S06]  /*30f0*/  CS2R R18, SRZ ;  /* 0x0000000000127805 */ /* 0x000fcc000001ff00 */
[----:B------:R-:W3:Y:S01]  /*3100*/  @P1 LDG.E.EL.128 R16, desc[UR4][R68.64] ;  /* 0x0000000444101981 */ /* 0x000ee2000c2e1d00 */
[----:B------:R-:W-:Y:S01]  /*3110*/  FFMA R24, R24, R41, R57 ;  /* 0x0000002918187223 */ /* 0x000fe20000000039 */
[----:B------:R-:W-:Y:S01]  /*3120*/  FMUL R2, R29, R2 ;  /* 0x000000021d027220 */ /* 0x000fe20000400000 */
[----:B------:R-:W-:Y:S01]  /*3130*/  FFMA R38, R38, R39, R63 ;  /* 0x0000002726267223 */ /* 0x000fe2000000003f */
[----:B------:R-:W-:Y:S01]  /*3140*/  FFMA R25, R25, R36, R54 ;  /* 0x0000002419197223 */ /* 0x000fe20000000036 */
[----:B------:R-:W-:Y:S01]  /*3150*/  FFMA R26, R26, R37, R53 ;  /* 0x000000251a1a7223 */ /* 0x000fe20000000035 */
[----:B------:R-:W-:Y:S01]  /*3160*/  FFMA R27, R27, R40, R46 ;  /* 0x000000281b1b7223 */ /* 0x000fe2000000002e */
[----:B------:R-:W-:Y:S01]  /*3170*/  FFMA R43, R44, R43, R71 ;  /* 0x0000002b2c2b7223 */ /* 0x000fe20000000047 */
[----:B------:R-:W-:Y:S01]  /*3180*/  FFMA R42, R55, R42, R60 ;  /* 0x0000002a372a7223 */ /* 0x000fe2000000003c */
[----:B------:R-:W-:Y:S02]  /*3190*/  SEL R14, R14, RZ, P0 ;  /* 0x000000ff0e0e7207 */ /* 0x000fe40000000000 */
[----:B------:R-:W-:-:S02]  /*31a0*/  SEL R13, R13, RZ, P0 ;  /* 0x000000ff0d0d7207 */ /* 0x000fc40000000000 */
[----:B------:R-:W-:Y:S02]  /*31b0*/  ISETP.GE.U32.AND P4, PT, R6, 0x60, PT ;  /* 0x000000600600780c */ /* 0x000fe40003f86070 */
[----:B------:R-:W-:Y:S02]  /*31c0*/  ISETP.NE.AND P5, PT, R0, 0x40, PT ;  /* 0x000000400000780c */ /* 0x000fe40003fa5270 */
[----:B------:R-:W-:Y:S02]  /*31d0*/  ISETP.GT.AND P6, PT, R5, 0xdf, PT ;  /* 0x000000df0500780c */ /* 0x000fe40003fc4270 */
[----:B------:R-:W-:Y:S02]  /*31e0*/  FSETP.GEU.AND P3, PT, R65, RZ, PT ;  /* 0x000000ff4100720b */ /* 0x000fe40003f6e000 */
[----:B--2---:R-:W-:Y:S02]  /*31f0*/  SEL R37, R20, RZ, P1 ;  /* 0x000000ff14257207 */ /* 0x004fe40000800000 */
[----:B------:R-:W-:-:S02]  /*3200*/  SEL R36, R21, RZ, P1 ;  /* 0x000000ff15247207 */ /* 0x000fc40000800000 */
[----:B------:R-:W-:Y:S02]  /*3210*/  SEL R39, R22, RZ, P1 ;  /* 0x000000ff16277207 */ /* 0x000fe40000800000 */
[----:B------:R-:W-:Y:S02]  /*3220*/  SEL R40, R23, RZ, P1 ;  /* 0x000000ff17287207 */ /* 0x000fe40000800000 */
[----:B---3--:R-:W-:Y:S02]  /*3230*/  SEL R29, R17, RZ, P1 ;  /* 0x000000ff111d7207 */ /* 0x008fe40000800000 */
[----:B------:R-:W-:Y:S02]  /*3240*/  SEL R16, R16, RZ, P1 ;  /* 0x000000ff10107207 */ /* 0x000fe40000800000 */
[----:B------:R-:W-:Y:S02]  /*3250*/  SEL R18, R18, RZ, P1 ;  /* 0x000000ff12127207 */ /* 0x000fe40000800000 */
[----:B------:R-:W-:-:S02]  /*3260*/  SEL R17, R19, RZ, P1 ;  /* 0x000000ff13117207 */ /* 0x000fc40000800000 */
[----:B------:R-:W-:-:S04]  /*3270*/  FSETP.GEU.AND P1, PT, R24, RZ, PT ;  /* 0x000000ff1800720b */ /* 0x000fc80003f2e000 */
[----:B------:R-:W-:Y:S02]  /*3280*/  SEL R19, RZ, 0x1, P1 ;  /* 0x00000001ff137807 */ /* 0x000fe40000800000 */
[----:B------:R-:W-:-:S04]  /*3290*/  FSETP.GEU.AND P1, PT, R27, RZ, PT ;  /* 0x000000ff1b00720b */ /* 0x000fc80003f2e000 */
[----:B------:R-:W-:Y:S02]  /*32a0*/  SEL R20, RZ, 0x1fffe, P1 ;  /* 0x0001fffeff147807 */ /* 0x000fe40000800000 */
[----:B------:R-:W-:Y:S01]  /*32b0*/  FSETP.GEU.AND P1, PT, R43, RZ, PT ;  /* 0x000000ff2b00720b */ /* 0x000fe20003f2e000 */
[----:B------:R-:W-:-:S03]  /*32c0*/  FFMA R33, R16, R33, R37 ;  /* 0x0000002110217223 */ /* 0x000fc60000000025 */
        /* <DEDUP_REMOVED lines=10> */
[----:B------:R-:W-:-:S04]  /*3370*/  FSETP.GEU.AND P1, PT, R35, RZ, PT ;  /* 0x000000ff2300720b */ /* 0x000fc80003f2e000 */
        /* <DEDUP_REMOVED lines=17> */
[----:B------:R-:W-:Y:S01]  /*3490*/  FSETP.GEU.AND P1, PT, R38, RZ, PT ;  /* 0x000000ff2600720b */ /* 0x000fe20003f2e000 */
[----:B------:R-:W-:-:S03]  /*34a0*/  IMAD.IADD R19, R19, 0x1, R20 ;  /* 0x0000000113137824 */ /* 0x000fc600078e0214 */
[----:B------:R-:W-:Y:S01]  /*34b0*/  SEL R41, RZ, 0x1, P1 ;  /* 0x00000001ff297807 */ /* 0x000fe20000800000 */
[----:B------:R-:W-:Y:S01]  /*34c0*/  IMAD.IADD R37, R37, 0x1, R40 ;  /* 0x0000000125257824 */ /* 0x000fe200078e0228 */
[----:B------:R-:W-:-:S03]  /*34d0*/  LOP3.LUT R19, R19, 0x3, RZ, 0xc0, !PT ;  /* 0x0000000313137812 */ /* 0x000fc600078ec0ff */
[----:B------:R-:W-:Y:S01]  /*34e0*/  IMAD.IADD R41, R41, 0x1, R46 ;  /* 0x0000000129297824 */ /* 0x000fe200078e022e */
[----:B------:R-:W-:Y:S01]  /*34f0*/  IADD3 R16, R19, R21, R16 ;  /* 0x0000001513107210 */ /* 0x000fe20007ffe010 */
[----:B------:R-:W-:-:S03]  /*3500*/  IMAD.IADD R22, R22, 0x1, R23 ;  /* 0x0000000116167824 */ /* 0x000fc600078e0217 */
[----:B------:R-:W-:Y:S02]  /*3510*/  LOP3.LUT R41, R41, 0x3, RZ, 0xc0, !PT ;  /* 0x0000000329297812 */ /* 0x000fe400078ec0ff */
[----:B------:R-:W-:Y:S02]  /*3520*/  LOP3.LUT R37, R37, 0x3, RZ, 0xc0, !PT ;  /* 0x0000000325257812 */ /* 0x000fe400078ec0ff */
[----:B------:R-:W-:Y:S01]  /*3530*/  IADD3 R39, R41, R44, R39 ;  /* 0x0000002c29277210 */ /* 0x000fe20007ffe027 */
[----:B------:R-:W-:Y:S01]  /*3540*/  IMAD.SHL.U32 R16, R16, 0x100, RZ ;  /* 0x0000010010107824 */ /* 0x000fe200078e00ff */
[----:B------:R-:W-:Y:S02]  /*3550*/  IADD3 R29, R37, R36, R29 ;  /* 0x00000024251d7210 */ /* 0x000fe40007ffe01d */
[----:B------:R-:W-:Y:S02]  /*3560*/  LOP3.LUT R22, R22, 0x3, RZ, 0xc0, !PT ;  /* 0x0000000316167812 */ /* 0x000fe400078ec0ff */
[----:B------:R-:W-:-:S02]  /*3570*/  LOP3.LUT R20, R39, 0xf, RZ, 0xc0, !PT ;  /* 0x0000000f27147812 */ /* 0x000fc400078ec0ff */
[----:B------:R-:W-:Y:S02]  /*3580*/  IADD3 R17, R22, R17, R18 ;  /* 0x0000001116117210 */ /* 0x000fe40007ffe012 */
[----:B------:R-:W-:Y:S01]  /*3590*/  LOP3.LUT R16, R16, 0xf00, RZ, 0xe2, !PT ;  /* 0x00000f0010107812 */ /* 0x000fe200078ee2ff */
[----:B------:R-:W-:-:S04]  /*35a0*/  IMAD R20, R29, 0x10, R20 ;  /* 0x000000101d147824 */ /* 0x000fc800078e0214 */
[----:B------:R-:W-:Y:S01]  /*35b0*/  IMAD R16, R17, 0x1000, R16 ;  /* 0x0000100011107824 */ /* 0x000fe200078e0210 */
[----:B------:R-:W-:Y:S02]  /*35c0*/  LOP3.LUT R17, R20, 0xff, RZ, 0xc0, !PT ;  /* 0x000000ff14117812 */ /* 0x000fe400078ec0ff */
[----:B------:R-:W-:-:S03]  /*35d0*/  SEL R18, R9, RZ, P0 ;  /* 0x000000ff09127207 */ /* 0x000fc60000000000 */
[----:B------:R-:W-:Y:S01]  /*35e0*/  IMAD.IADD R16, R16, 0x1, R17 ;  /* 0x0000000110107824 */ /* 0x000fe200078e0211 */
[----:B------:R-:W-:Y:S02]  /*35f0*/  SEL R9, R10, RZ, P0 ;  /* 0x000000ff0a097207 */ /* 0x000fe40000000000 */
[----:B------:R-:W-:Y:S02]  /*3600*/  SEL R10, R12, RZ, P0 ;  /* 0x000000ff0c0a7207 */ /* 0x000fe40000000000 */
[----:B------:R-:W-:Y:S02]  /*3610*/  LOP3.LUT R12, R16, 0xffff, RZ, 0xc0, !PT ;  /* 0x0000ffff100c7812 */ /* 0x000fe400078ec0ff */
[----:B------:R-:W-:Y:S02]  /*3620*/  SEL R19, R8, RZ, P0 ;  /* 0x000000ff08137207 */ /* 0x000fe40000000000 */
[----:B------:R-:W-:Y:S01]  /*3630*/  SHF.R.U32.HI R8, RZ, 0x7, R12 ;  /* 0x00000007ff087819 */ /* 0x000fe2000001160c */
[----:B------:R-:W-:Y:S01]  /*3640*/  FFMA R2, R9, R2, R14 ;  /* 0x0000000209027223 */ /* 0x000fe2000000000e */
[----:B------:R-:W-:-:S02]  /*3650*/  SHF.R.U32.HI R9, RZ, 0x6, R12 ;  /* 0x00000006ff097819 */ /* 0x000fc4000001160c */
[----:B------:R-:W-:Y:S02]  /*3660*/  LOP3.LUT R8, R8, 0x1, RZ, 0xc0, !PT ;  /* 0x0000000108087812 */ /* 0x000fe400078ec0ff */
[----:B------:R-:W-:Y:S02]  /*3670*/  FSEL R38, R38, RZ, P1 ;  /* 0x000000ff26267208 */ /* 0x000fe40000800000 */
[----:B------:R-:W-:Y:S02]  /*3680*/  ISETP.NE.U32.AND P1, PT, R8, 0x1, PT ;  /* 0x000000010800780c */ /* 0x000fe40003f25070 */
[----:B------:R-:W-:Y:S02]  /*3690*/  LOP3.LUT R9, R9, 0x1, RZ, 0xc0, !PT ;  /* 0x0000000109097812 */ /* 0x000fe400078ec0ff */
[----:B------:R-:W-:Y:S02]  /*36a0*/  SHF.R.U32.HI R8, RZ, 0x5, R12 ;  /* 0x00000005ff087819 */ /* 0x000fe4000001160c */
[----:B------:R-:W-:-:S02]  /*36b0*/  FSETP.GEU.AND P0, PT, R28, RZ, PT ;  /* 0x000000ff1c00720b */ /* 0x000fc40003f0e000 */
[----:B------:R-:W-:Y:S02]  /*36c0*/  FSEL R45, R45, RZ, P1 ;  /* 0x000000ff2d2d7208 */ /* 0x000fe40000800000 */
[----:B------:R-:W-:Y:S02]  /*36d0*/  ISETP.NE.U32.AND P1, PT, R9, 0x1, PT ;  /* 0x000000010900780c */ /* 0x000fe40003f25070 */
[----:B------:R-:W-:Y:S01]  /*36e0*/  LOP3.LUT R8, R8, 0x1, RZ, 0xc0, !PT ;  /* 0x0000000108087812 */ /* 0x000fe200078ec0ff */
[----:B------:R-:W-:Y:S01]  /*36f0*/  FFMA R7, R18, R7, R13 ;  /* 0x0000000712077223 */ /* 0x000fe2000000000d */
[----:B------:R-:W-:Y:S02]  /*3700*/  FSEL R28, R28, RZ, P0 ;  /* 0x000000ff1c1c7208 */ /* 0x000fe40000000000 */
[----:B------:R-:W-:Y:S02]  /*3710*/  SHF.R.U32.HI R9, RZ, 0x4, R12 ;  /* 0x00000004ff097819 */ /* 0x000fe4000001160c */
[----:B------:R-:W-:-:S02]  /*3720*/  FSETP.GEU.AND P0, PT, R30, RZ, PT ;  /* 0x000000ff1e00720b */ /* 0x000fc40003f0e000 */
[----:B------:R-:W-:Y:S02]  /*3730*/  FSEL R13, R11, RZ, P1 ;  /* 0x000000ff0b0d7208 */ /* 0x000fe40000800000 */
[----:B------:R-:W-:Y:S02]  /*3740*/  ISETP.NE.U32.AND P1, PT, R8, 0x1, PT ;  /* 0x000000010800780c */ /* 0x000fe40003f25070 */
[----:B------:R-:W-:Y:S02]  /*3750*/  LOP3.LUT R9, R9, 0x1, RZ, 0xc0, !PT ;  /* 0x0000000109097812 */ /* 0x000fe400078ec0ff */
        /* <DEDUP_REMOVED lines=18> */
[----:B------:R-:W-:Y:S01]  /*3880*/  FSEL R8, R50, RZ, P0 ;  /* 0x000000ff32087208 */ /* 0x000fe20000000000 */
[----:B------:R-:W-:Y:S01]  /*3890*/  FFMA R4, R19, R4, R10 ;  /* 0x0000000413047223 */ /* 0x000fe2000000000a */
[----:B------:R-:W-:Y:S02]  /*38a0*/  FSETP.GEU.AND P0, PT, R51, RZ, PT ;  /* 0x000000ff3300720b */ /* 0x000fe40003f0e000 */
[----:B------:R-:W-:-:S02]  /*38b0*/  FSEL R26, R26, RZ, P1 ;  /* 0x000000ff1a1a7208 */ /* 0x000fc40000800000 */
[----:B------:R-:W-:Y:S02]  /*38c0*/  SHF.R.U32.HI R10, RZ, 0xf, R12 ;  /* 0x0000000fff0a7819 */ /* 0x000fe4000001160c */
[----:B------:R-:W-:Y:S02]  /*38d0*/  ISETP.NE.U32.AND P1, PT, R14, 0x1, PT ;  /* 0x000000010e00780c */ /* 0x000fe40003f25070 */
[----:B------:R-:W-:Y:S02]  /*38e0*/  FSEL R9, R51, RZ, P0 ;  /* 0x000000ff33097208 */ /* 0x000fe40000000000 */
[----:B------:R-:W-:Y:S02]  /*38f0*/  FSETP.GEU.AND P0, PT, R52, RZ, PT ;  /* 0x000000ff3400720b */ /* 0x000fe40003f0e000 */
[----:B------:R-:W-:Y:S02]  /*3900*/  LOP3.LUT R11, R10, 0x1, RZ, 0xc0, !PT ;  /* 0x000000010a0b7812 */ /* 0x000fe400078ec0ff */
[----:B------:R-:W-:-:S02]  /*3910*/  FSEL R61, R61, RZ, P1 ;  /* 0x000000ff3d3d7208 */ /* 0x000fc40000800000 */
[----:B------:R-:W-:Y:S02]  /*3920*/  FSETP.GEU.AND P1, PT, R49, RZ, PT ;  /* 0x000000ff3100720b */ /* 0x000fe40003f2e000 */
[----:B------:R-:W-:Y:S02]  /*3930*/  FSEL R10, R52, RZ, P0 ;  /* 0x000000ff340a7208 */ /* 0x000fe40000000000 */
[----:B------:R-:W-:Y:S02]  /*3940*/  ISETP.NE.U32.AND P0, PT, R11, 0x1, PT ;  /* 0x000000010b00780c */ /* 0x000fe40003f05070 */
[----:B------:R-:W-:Y:S02]  /*3950*/  FSEL R11, R49, RZ, P1 ;  /* 0x000000ff310b7208 */ /* 0x000fe40000800000 */
[----:B------:R-:W-:Y:S02]  /*3960*/  FSETP.GEU.AND P1, PT, R67, RZ, PT ;  /* 0x000000ff4300720b */ /* 0x000fe40003f2e000 */
[----:B------:R-:W-:-:S02]  /*3970*/  @P4 FSEL R28, R45, RZ, P6 ;  /* 0x000000ff2d1c4208 */ /* 0x000fc40003000000 */
[----:B------:R-:W-:Y:S02]  /*3980*/  @P4 FSEL R30, R15, RZ, P6 ;  /* 0x000000ff0f1e4208 */ /* 0x000fe40003000000 */
[----:B------:R-:W-:Y:S01]  /*3990*/  @!P5 FSEL R28, R67, RZ, P1 ;  /* 0x000000ff431cd208 */ /* 0x000fe20000800000 */
[----:B------:R-:W0:Y:S01]  /*39a0*/  LDC.64 R14, c[0x0][0x2b0] ;  /* 0x0000ac00ff0e7b82 */ /* 0x000e220000000a00 */
[----:B------:R-:W-:Y:S02]  /*39b0*/  FSETP.GEU.AND P1, PT, R64, RZ, PT ;  /* 0x000000ff4000720b */ /* 0x000fe40003f2e000 */
[----:B------:R-:W-:Y:S02]  /*39c0*/  @P4 FSEL R29, R13, RZ, P6 ;  /* 0x000000ff0d1d4208 */ /* 0x000fe40003000000 */
[----:B------:R-:W-:Y:S02]  /*39d0*/  @P4 FSEL R31, R47, RZ, P6 ;  /* 0x000000ff2f1f4208 */ /* 0x000fe40003000000 */
[----:B------:R-:W-:-:S02]  /*39e0*/  @P4 FSEL R8, R25, RZ, P6 ;  /* 0x000000ff19084208 */ /* 0x000fc40003000000 */
[----:B------:R-:W-:Y:S02]  /*39f0*/  @P4 FSEL R9, R26, RZ, P6 ;  /* 0x000000ff1a094208 */ /* 0x000fe40003000000 */
[----:B------:R-:W-:Y:S02]  /*3a00*/  @P4 FSEL R10, R61, RZ, P6 ;  /* 0x000000ff3d0a4208 */ /* 0x000fe40003000000 */
[----:B------:R-:W-:Y:S02]  /*3a10*/  @P4 FSEL R11, R38, RZ, P6 ;  /* 0x000000ff260b4208 */ /* 0x000fe40003000000 */
[----:B------:R-:W-:Y:S02]  /*3a20*/  SHF.R.U32.HI R0, RZ, 0x9, R12 ;  /* 0x00000009ff007819 */ /* 0x000fe4000001160c */
[----:B------:R-:W-:Y:S02]  /*3a30*/  ISETP.GE.AND P6, PT, R5, 0x40, PT ;  /* 0x000000400500780c */ /* 0x000fe40003fc6270 */
[----:B------:R-:W-:-:S02]  /*3a40*/  FSETP.GEU.AND P4, PT, R66, RZ, PT ;  /* 0x000000ff4200720b */ /* 0x000fc40003f8e000 */
[----:B------:R-:W-:Y:S02]  /*3a50*/  @!P5 FSEL R29, R64, RZ, P1 ;  /* 0x000000ff401dd208 */ /* 0x000fe40000800000 */
[----:B------:R-:W-:Y:S02]  /*3a60*/  LOP3.LUT R0, R0, 0x1, RZ, 0xc0, !PT ;  /* 0x0000000100007812 */ /* 0x000fe400078ec0ff */
[----:B------:R-:W-:Y:S02]  /*3a70*/  FSETP.GEU.AND P1, PT, R4, RZ, PT ;  /* 0x000000ff0400720b */ /* 0x000fe40003f2e000 */
[----:B------:R-:W-:Y:S02]  /*3a80*/  SHF.R.U32.HI R6, RZ, 0x8, R12 ;  /* 0x00000008ff067819 */ /* 0x000fe4000001160c */
[----:B------:R-:W-:Y:S02]  /*3a90*/  @!P5 FSEL R30, R65, RZ, P3 ;  /* 0x000000ff411ed208 */ /* 0x000fe40001800000 */
[----:B------:R-:W-:-:S02]  /*3aa0*/  @!P5 FSEL R31, R66, RZ, P4 ;  /* 0x000000ff421fd208 */ /* 0x000fc40002000000 */
[----:B------:R-:W-:Y:S02]  /*3ab0*/  FSETP.GEU.AND P3, PT, R7, RZ, PT ;  /* 0x000000ff0700720b */ /* 0x000fe40003f6e000 */
[----:B------:R-:W-:Y:S02]  /*3ac0*/  ISETP.NE.U32.AND P4, PT, R0, 0x1, PT ;  /* 0x000000010000780c */ /* 0x000fe40003f85070 */
[----:B------:R-:W-:Y:S02]  /*3ad0*/  @!P5 FSEL R8, R4, RZ, P1 ;  /* 0x000000ff0408d208 */ /* 0x000fe40000800000 */
[----:B------:R-:W-:Y:S02]  /*3ae0*/  LOP3.LUT R6, R6, 0x1, RZ, 0xc0, !PT ;  /* 0x0000000106067812 */ /* 0x000fe400078ec0ff */
[--C-:B------:R-:W-:Y:S02]  /*3af0*/  SHF.R.U32.HI R0, RZ, 0xb, R12.reuse ;  /* 0x0000000bff007819 */ /* 0x100fe4000001160c */
[----:B------:R-:W-:-:S02]  /*3b00*/  SHF.R.U32.HI R4, RZ, 0xa, R12 ;  /* 0x0000000aff047819 */ /* 0x000fc4000001160c */
[----:B------:R-:W-:Y:S02]  /*3b10*/  @!P5 FSEL R9, R7, RZ, P3 ;  /* 0x000000ff0709d208 */ /* 0x000fe40001800000 */
[----:B------:R-:W-:Y:S02]  /*3b20*/  FSETP.GEU.AND P1, PT, R2, RZ, PT ;  /* 0x000000ff0200720b */ /* 0x000fe40003f2e000 */
[----:B------:R-:W-:Y:S02]  /*3b30*/  ISETP.NE.U32.AND P3, PT, R6, 0x1, PT ;  /* 0x000000010600780c */ /* 0x000fe40003f65070 */
[----:B------:R-:W-:Y:S02]  /*3b40*/  LOP3.LUT R0, R0, 0x1, RZ, 0xc0, !PT ;  /* 0x0000000100007812 */ /* 0x000fe400078ec0ff */
[----:B------:R-:W-:Y:S02]  /*3b50*/  LOP3.LUT R4, R4, 0x1, RZ, 0xc0, !PT ;  /* 0x0000000104047812 */ /* 0x000fe400078ec0ff */
[----:B------:R-:W-:-:S02]  /*3b60*/  @!P6 FSEL R29, R27, RZ, P4 ;  /* 0x000000ff1b1de208 */ /* 0x000fc40002000000 */
[----:B------:R-:W-:Y:S02]  /*3b70*/  ISETP.GE.AND P4, PT, R3, 0x132400, PT ;  /* 0x001324000300780c */ /* 0x000fe40003f86270 */
[----:B------:R-:W-:Y:S02]  /*3b80*/  @!P5 FSEL R10, R2, RZ, P1 ;  /* 0x000000ff020ad208 */ /* 0x000fe40000800000 */
[----:B------:R-:W-:Y:S02]  /*3b90*/  @!P6 FSEL R28, R24, RZ, P3 ;  /* 0x000000ff181ce208 */ /* 0x000fe40001800000 */
[----:B------:R-:W-:Y:S02]  /*3ba0*/  ISETP.NE.U32.AND P1, PT, R0, 0x1, PT ;  /* 0x000000010000780c */ /* 0x000fe40003f25070 */
[----:B------:R-:W-:Y:S02]  /*3bb0*/  ISETP.NE.U32.AND P3, PT, R4, 0x1, PT ;  /* 0x000000010400780c */ /* 0x000fe40003f65070 */
[----:B------:R-:W-:-:S02]  /*3bc0*/  SHF.R.U32.HI R0, RZ, 0xe, R12 ;  /* 0x0000000eff007819 */ /* 0x000fc4000001160c */
[--C-:B------:R-:W-:Y:S02]  /*3bd0*/  SHF.R.U32.HI R4, RZ, 0xc, R12.reuse ;  /* 0x0000000cff047819 */ /* 0x100fe4000001160c */
[----:B------:R-:W-:Y:S02]  /*3be0*/  SHF.R.U32.HI R12, RZ, 0xd, R12 ;  /* 0x0000000dff0c7819 */ /* 0x000fe4000001160c */
[----:B------:R-:W-:Y:S01]  /*3bf0*/  @!P6 FSEL R30, R43, RZ, P3 ;  /* 0x000000ff2b1ee208 */ /* 0x000fe20001800000 */
[----:B0-----:R-:W-:Y:S01]  /*3c00*/  IMAD.WIDE R2, R3, 0x4, R14 ;  /* 0x0000000403027825 */ /* 0x001fe200078e020e */
[----:B------:R-:W-:Y:S02]  /*3c10*/  FSETP.GEU.AND P3, PT, R56, RZ, PT ;  /* 0x000000ff3800720b */ /* 0x000fe40003f6e000 */
[----:B------:R-:W-:Y:S02]  /*3c20*/  @!P6 FSEL R31, R42, RZ, P1 ;  /* 0x000000ff2a1fe208 */ /* 0x000fe40000800000 */
[----:B------:R-:W-:-:S02]  /*3c30*/  LOP3.LUT R0, R0, 0x1, RZ, 0xc0, !PT ;  /* 0x0000000100007812 */ /* 0x000fc400078ec0ff */
[----:B------:R-:W-:Y:S02]  /*3c40*/  LOP3.LUT R4, R4, 0x1, RZ, 0xc0, !PT ;  /* 0x0000000104047812 */ /* 0x000fe400078ec0ff */
[----:B------:R-:W-:Y:S02]  /*3c50*/  LOP3.LUT R12, R12, 0x1, RZ, 0xc0, !PT ;  /* 0x000000010c0c7812 */ /* 0x000fe400078ec0ff */
[----:B------:R-:W-:Y:S01]  /*3c60*/  @!P5 FSEL R11, R56, RZ, P3 ;  /* 0x000000ff380bd208 */ /* 0x000fe20001800000 */
[----:B------:R0:W-:Y:S01]  /*3c70*/  @!P4 STG.E.128 desc[UR4][R2.64], R28 ;  /* 0x0000001c0200c986 */ /* 0x0001e2000c101d04 */
[----:B------:R-:W-:Y:S02]  /*3c80*/  ISETP.NE.U32.AND P1, PT, R0, 0x1, PT ;  /* 0x000000010000780c */ /* 0x000fe40003f25070 */
[----:B------:R-:W-:Y:S02]  /*3c90*/  ISETP.NE.U32.AND P5, PT, R4, 0x1, PT ;  /* 0x000000010400780c */ /* 0x000fe40003fa5070 */
[----:B------:R-:W-:-:S02]  /*3ca0*/  ISETP.NE.U32.AND P3, PT, R12, 0x1, PT ;  /* 0x000000010c00780c */ /* 0x000fc40003f65070 */
[----:B------:R-:W-:Y:S02]  /*3cb0*/  @!P6 FSEL R11, R34, RZ, P0 ;  /* 0x000000ff220be208 */ /* 0x000fe40000000000 */
[----:B------:R-:W-:Y:S02]  /*3cc0*/  @!P6 FSEL R8, R33, RZ, P5 ;  /* 0x000000ff2108e208 */ /* 0x000fe40002800000 */
[----:B------:R-:W-:Y:S02]  /*3cd0*/  @!P6 FSEL R9, R32, RZ, P3 ;  /* 0x000000ff2009e208 */ /* 0x000fe40001800000 */
[----:B------:R-:W-:Y:S01]  /*3ce0*/  @!P6 FSEL R10, R35, RZ, P1 ;  /* 0x000000ff230ae208 */ /* 0x000fe20000800000 */
[----:B0-----:R-:W-:Y:S06]  /*3cf0*/  @P2 EXIT ;  /* 0x000000000000294d */ /* 0x001fec0003800000 */
[----:B------:R-:W-:Y:S01]  /*3d00*/  STG.E.128 desc[UR4][R2.64+0x800], R8 ;  /* 0x0008000802007986 */ /* 0x000fe2000c101d04 */
[----:B------:R-:W-:Y:S05]  /*3d10*/  EXIT ;  /* 0x000000000000794d */ /* 0x000fea0003800000 */
.L_x_0:
[----:B------:R-:W-:-:S00]  /*3d20*/  BRA `(.L_x_0) ;  /* 0xfffffffc00fc7947 */ /* 0x000fc0000383ffff */
[----:B------:R-:W-:-:S00]  /*3d30*/  NOP ;  /* 0x0000000000007918 */ /* 0x000fc00000000000 */
        /* <DEDUP_REMOVED lines=12> */
.L_x_1:


//--------------------- .nv.global.init           --------------------------
	.section	.nv.global.init,"aw",@progbits
.nv.global.init:
	.type		_$_str,@object
	.size		_$_str,(_$_str_$_2 - _$_str)
_$_str:
        /*0000*/ 	.byte	0x5f, 0x5f, 0x43, 0x55, 0x44, 0x41, 0x5f, 0x46, 0x54, 0x5a, 0x00
	.type		_$_str_$_2,@object
	.size		_$_str_$_2,(.L_1 - _$_str_$_2)
_$_str_$_2:
        /*000b*/ 	.byte	0x5f, 0x5f, 0x43, 0x55, 0x44, 0x41, 0x5f, 0x50, 0x52, 0x45, 0x43, 0x5f, 0x53, 0x51, 0x52, 0x54
        /*001b*/ 	.byte	0x00
.L_1:


//--------------------- .nv.constant0.triton_poi_fused_cat_29 --------------------------
	.section	.nv.constant0.triton_poi_fused_cat_29,"a",@progbits
	.sectionflags	@""
	.align	4
.nv.constant0.triton_poi_fused_cat_29:
	.zero		700
